// auto-generated by cutlass_sweep.gemm — config: {"arch": "sm_100", "cluster_m": 1, "cluster_n": 1, "dtype": "tf32", "dtype_b": "tf32", "layout": "nt", "stages": 0, "tile_k": 32, "tile_m": 64, "tile_n": 64}
#include "cutlass/cutlass.h"
#include "cutlass/gemm/collective/collective_builder.hpp"
#include "cutlass/gemm/device/gemm_universal_adapter.h"
#include "cutlass/gemm/kernel/gemm_universal.hpp"
#include "cutlass/epilogue/collective/collective_builder.hpp"

using ElemA = cutlass::tfloat32_t;
using ElemB = cutlass::tfloat32_t;
using ElemCD = cutlass::tfloat32_t;
using Acc  = float;
using TileShape    = cute::Shape<cute::_64, cute::_64, cute::_32>;
using ClusterShape = cute::Shape<cute::_1, cute::_1, cute::_1>;

using CollectiveEpilogue = typename cutlass::epilogue::collective::CollectiveBuilder<
    cutlass::arch::Sm100, cutlass::arch::OpClassTensorOp,
    TileShape, ClusterShape,
    cutlass::epilogue::collective::EpilogueTileAuto,
    Acc, Acc,
    ElemCD, cutlass::layout::RowMajor, 128 / cutlass::sizeof_bits<ElemCD>::value,
    ElemCD, cutlass::layout::RowMajor, 128 / cutlass::sizeof_bits<ElemCD>::value,
    cutlass::epilogue::collective::EpilogueScheduleAuto
  >::CollectiveOp;

using CollectiveMainloop = typename cutlass::gemm::collective::CollectiveBuilder<
    cutlass::arch::Sm100, cutlass::arch::OpClassTensorOp,
    ElemA, cutlass::layout::RowMajor, 128 / cutlass::sizeof_bits<ElemA>::value,
    ElemB, cutlass::layout::ColumnMajor, 128 / cutlass::sizeof_bits<ElemB>::value,
    Acc,
    TileShape, ClusterShape,
    cutlass::gemm::collective::StageCountAutoCarveout<static_cast<int>(sizeof(typename CollectiveEpilogue::SharedStorage))>,
    cutlass::gemm::collective::KernelScheduleAuto
  >::CollectiveOp;

using GemmKernel = cutlass::gemm::kernel::GemmUniversal<
    cute::Shape<int,int,int,int>,
    CollectiveMainloop,
    CollectiveEpilogue
>;
using Gemm = cutlass::gemm::device::GemmUniversalAdapter<GemmKernel>;

// Force the device kernel symbol into the cubin without needing a host main.
auto* _anchor = &cutlass::device_kernel<GemmKernel>;


// ===== COMPILED SASS (sm_100a) =====

	.target	sm_100a

	.elftype	@"ET_EXEC"


//--------------------- .note.nv.tkinfo           --------------------------
	.section	.note.nv.tkinfo,"",@"SHT_NOTE"
	.sectionflags	@"SHF_NOTE_NV_TKINFO"
	.tkinfo
        /*0018*/ 	.word	0x00000002
        /*0030*/ 	.string	""
        /*0030*/ 	.string	"ptxas"
        /*0030*/ 	.string	"Cuda compilation tools, release 13.0, V13.0.88"
        /*0030*/ 	.string	"Build cuda_13.0.r13.0/compiler.36424714_0"
        /*0030*/ 	.string	"-arch sm_100a -m 64 "



//--------------------- .note.nv.cuinfo           --------------------------
	.section	.note.nv.cuinfo,"",@"SHT_NOTE"
	.sectionflags	@"SHF_NOTE_NV_CUINFO"
        /*0018*/ 	.short	0x0002
        /*001a*/ 	.short	0x0064
        /*001c*/ 	.short	0x0082
	.zero		2


//--------------------- .nv.info                  --------------------------
	.section	.nv.info,"",@"SHT_CUDA_INFO"
	.align	4


	//----- nvinfo : EIATTR_REGCOUNT
	.align		4
        /*0000*/ 	.byte	0x04, 0x2f
        /*0002*/ 	.short	(.L_19 - .L_18)
	.align		4
.L_18:
        /*0004*/ 	.word	index@(_ZN7cutlass13device_kernelINS_4gemm6kernel13GemmUniversalIN4cute5tupleIJiiiiEEENS1_10collective13CollectiveMmaINS1_35MainloopSm100TmaUmmaWarpSpecializedILi12ELi2ELi4ENS5_IJNS4_1CILi1EEESB_SB_EEEEENS5_IJNSA_ILi64EEESE_NSA_ILi32EEEEEENS_10tfloat32_tENS5_IJlSB_lEEESH_SI_NS4_8TiledMMAINS4_8MMA_AtomIJNS4_17SM100_MMA_TF32_SSISH_SH_fLi64ELi64ELNS4_4UMMA5MajorE0ELSN_0ELNSM_7ScaleInE0ELSO_0EEEEEENS4_6LayoutISC_NS5_IJNSA_ILi0EEESS_SS_EEEEENS5_IJNS4_10UnderscoreESV_SV_EEEEENS4_13SM90_TMA_LOADENS4_14ComposedLayoutINS4_7SwizzleILi3ELi4ELi3EEENS4_18smem_ptr_flag_bitsILi32EEENSR_INS5_IJNSA_ILi8EEESF_EEENS5_IJSF_SB_EEEEEEEvNS4_8identityESY_S18_vS19_EENS_8epilogue10collective18CollectiveEpilogueINS1B_23Sm100TmaWarpSpecializedILi3ELi2ELi16ELb1ELb0EEEJSG_NS5_IJNSR_ISE_SB_EENSR_ISF_SB_EEEEESH_SI_SH_SI_NS1B_6fusion15FusionCallbacksIS1F_NS1J_17LinearCombinationISH_fSH_fLNS_15FloatRoundStyleE2EEESG_S1I_JEEENS4_5SM1004TMEM4LOAD26SM100_TMEM_LOAD_16dp128b8xESY_S18_NS4_17SM75_U32x4_LDSM_NENS4_14SM90_TMA_STOREES18_NS4_17SM90_U32x4_STSM_NENS4_39AutoVectorizingCopyWithAssumedAlignmentILi128EEEEEEvvEEEEvNT_6ParamsE)
        /*0008*/ 	.word	0x0000005f


	//----- nvinfo : EIATTR_FRAME_SIZE
	.align		4
.L_19:
        /*000c*/ 	.byte	0x04, 0x11
        /*000e*/ 	.short	(.L_21 - .L_20)
	.align		4
.L_20:
        /*0010*/ 	.word	index@($__internal_2_$__cuda_sm10x_tcgen05_guardrail_trap_unallocated_columns_being_dealloced)
        /*0014*/ 	.word	0x00000000


	//----- nvinfo : EIATTR_FRAME_SIZE
	.align		4
.L_21:
        /*0018*/ 	.byte	0x04, 0x11
        /*001a*/ 	.short	(.L_23 - .L_22)
	.align		4
.L_22:
        /*001c*/ 	.word	index@($__internal_1_$__cuda_sm10x_tcgen05_guardrail_trap_phase_invalid_during_alloc)
        /*0020*/ 	.word	0x00000000


	//----- nvinfo : EIATTR_FRAME_SIZE
	.align		4
.L_23:
        /*0024*/ 	.byte	0x04, 0x11
        /*0026*/ 	.short	(.L_25 - .L_24)
	.align		4
.L_24:
        /*0028*/ 	.word	index@($__internal_0_$__cuda_sm10x_tcgen05_guardrail_trap_col_being_dealloced_not_returned_by_alloc)
        /*002c*/ 	.word	0x00000000


	//----- nvinfo : EIATTR_FRAME_SIZE
	.align		4
.L_25:
        /*0030*/ 	.byte	0x04, 0x11
        /*0032*/ 	.short	(.L_27 - .L_26)
	.align		4
.L_26:
        /*0034*/ 	.word	index@(_ZN7cutlass13device_kernelINS_4gemm6kernel13GemmUniversalIN4cute5tupleIJiiiiEEENS1_10collective13CollectiveMmaINS1_35MainloopSm100TmaUmmaWarpSpecializedILi12ELi2ELi4ENS5_IJNS4_1CILi1EEESB_SB_EEEEENS5_IJNSA_ILi64EEESE_NSA_ILi32EEEEEENS_10tfloat32_tENS5_IJlSB_lEEESH_SI_NS4_8TiledMMAINS4_8MMA_AtomIJNS4_17SM100_MMA_TF32_SSISH_SH_fLi64ELi64ELNS4_4UMMA5MajorE0ELSN_0ELNSM_7ScaleInE0ELSO_0EEEEEENS4_6LayoutISC_NS5_IJNSA_ILi0EEESS_SS_EEEEENS5_IJNS4_10UnderscoreESV_SV_EEEEENS4_13SM90_TMA_LOADENS4_14ComposedLayoutINS4_7SwizzleILi3ELi4ELi3EEENS4_18smem_ptr_flag_bitsILi32EEENSR_INS5_IJNSA_ILi8EEESF_EEENS5_IJSF_SB_EEEEEEEvNS4_8identityESY_S18_vS19_EENS_8epilogue10collective18CollectiveEpilogueINS1B_23Sm100TmaWarpSpecializedILi3ELi2ELi16ELb1ELb0EEEJSG_NS5_IJNSR_ISE_SB_EENSR_ISF_SB_EEEEESH_SI_SH_SI_NS1B_6fusion15FusionCallbacksIS1F_NS1J_17LinearCombinationISH_fSH_fLNS_15FloatRoundStyleE2EEESG_S1I_JEEENS4_5SM1004TMEM4LOAD26SM100_TMEM_LOAD_16dp128b8xESY_S18_NS4_17SM75_U32x4_LDSM_NENS4_14SM90_TMA_STOREES18_NS4_17SM90_U32x4_STSM_NENS4_39AutoVectorizingCopyWithAssumedAlignmentILi128EEEEEEvvEEEEvNT_6ParamsE)
        /*0038*/ 	.word	0x00000000


	//----- nvinfo : EIATTR_MIN_STACK_SIZE
	.align		4
.L_27:
        /*003c*/ 	.byte	0x04, 0x12
        /*003e*/ 	.short	(.L_29 - .L_28)
	.align		4
.L_28:
        /*0040*/ 	.word	index@(_ZN7cutlass13device_kernelINS_4gemm6kernel13GemmUniversalIN4cute5tupleIJiiiiEEENS1_10collective13CollectiveMmaINS1_35MainloopSm100TmaUmmaWarpSpecializedILi12ELi2ELi4ENS5_IJNS4_1CILi1EEESB_SB_EEEEENS5_IJNSA_ILi64EEESE_NSA_ILi32EEEEEENS_10tfloat32_tENS5_IJlSB_lEEESH_SI_NS4_8TiledMMAINS4_8MMA_AtomIJNS4_17SM100_MMA_TF32_SSISH_SH_fLi64ELi64ELNS4_4UMMA5MajorE0ELSN_0ELNSM_7ScaleInE0ELSO_0EEEEEENS4_6LayoutISC_NS5_IJNSA_ILi0EEESS_SS_EEEEENS5_IJNS4_10UnderscoreESV_SV_EEEEENS4_13SM90_TMA_LOADENS4_14ComposedLayoutINS4_7SwizzleILi3ELi4ELi3EEENS4_18smem_ptr_flag_bitsILi32EEENSR_INS5_IJNSA_ILi8EEESF_EEENS5_IJSF_SB_EEEEEEEvNS4_8identityESY_S18_vS19_EENS_8epilogue10collective18CollectiveEpilogueINS1B_23Sm100TmaWarpSpecializedILi3ELi2ELi16ELb1ELb0EEEJSG_NS5_IJNSR_ISE_SB_EENSR_ISF_SB_EEEEESH_SI_SH_SI_NS1B_6fusion15FusionCallbacksIS1F_NS1J_17LinearCombinationISH_fSH_fLNS_15FloatRoundStyleE2EEESG_S1I_JEEENS4_5SM1004TMEM4LOAD26SM100_TMEM_LOAD_16dp128b8xESY_S18_NS4_17SM75_U32x4_LDSM_NENS4_14SM90_TMA_STOREES18_NS4_17SM90_U32x4_STSM_NENS4_39AutoVectorizingCopyWithAssumedAlignmentILi128EEEEEEvvEEEEvNT_6ParamsE)
        /*0044*/ 	.word	0x00000000
.L_29:


//--------------------- .nv.compat                --------------------------
	.section	.nv.compat,"",@"SHT_CUDA_COMPAT_INFO"
	.align	4
        /*0000*/ 	.byte	0x02, 0x09, 0x01, 0x00, 0x02, 0x02, 0x02, 0x00, 0x02, 0x05, 0x05, 0x00, 0x03, 0x07, 0x01, 0x01
        /*0010*/ 	.byte	0x02, 0x03, 0x01, 0x00, 0x02, 0x06, 0x01, 0x00, 0x04, 0x0b, 0x08, 0x00, 0x09, 0x00, 0x00, 0x00
        /*0020*/ 	.byte	0x00, 0x00, 0x00, 0x00


//--------------------- .nv.info._ZN7cutlass13device_kernelINS_4gemm6kernel13GemmUniversalIN4cute5tupleIJiiiiEEENS1_10collective13CollectiveMmaINS1_35MainloopSm100TmaUmmaWarpSpecializedILi12ELi2ELi4ENS5_IJNS4_1CILi1EEESB_SB_EEEEENS5_IJNSA_ILi64EEESE_NSA_ILi32EEEEEENS_10tfloat32_tENS5_IJlSB_lEEESH_SI_NS4_8TiledMMAINS4_8MMA_AtomIJNS4_17SM100_MMA_TF32_SSISH_SH_fLi64ELi64ELNS4_4UMMA5MajorE0ELSN_0ELNSM_7ScaleInE0ELSO_0EEEEEENS4_6LayoutISC_NS5_IJNSA_ILi0EEESS_SS_EEEEENS5_IJNS4_10UnderscoreESV_SV_EEEEENS4_13SM90_TMA_LOADENS4_14ComposedLayoutINS4_7SwizzleILi3ELi4ELi3EEENS4_18smem_ptr_flag_bitsILi32EEENSR_INS5_IJNSA_ILi8EEESF_EEENS5_IJSF_SB_EEEEEEEvNS4_8identityESY_S18_vS19_EENS_8epilogue10collective18CollectiveEpilogueINS1B_23Sm100TmaWarpSpecializedILi3ELi2ELi16ELb1ELb0EEEJSG_NS5_IJNSR_ISE_SB_EENSR_ISF_SB_EEEEESH_SI_SH_SI_NS1B_6fusion15FusionCallbacksIS1F_NS1J_17LinearCombinationISH_fSH_fLNS_15FloatRoundStyleE2EEESG_S1I_JEEENS4_5SM1004TMEM4LOAD26SM100_TMEM_LOAD_16dp128b8xESY_S18_NS4_17SM75_U32x4_LDSM_NENS4_14SM90_TMA_STOREES18_NS4_17SM90_U32x4_STSM_NENS4_39AutoVectorizingCopyWithAssumedAlignmentILi128EEEEEEvvEEEEvNT_6ParamsE --------------------------
	.section	.nv.info._ZN7cutlass13device_kernelINS_4gemm6kernel13GemmUniversalIN4cute5tupleIJiiiiEEENS1_10collective13CollectiveMmaINS1_35MainloopSm100TmaUmmaWarpSpecializedILi12ELi2ELi4ENS5_IJNS4_1CILi1EEESB_SB_EEEEENS5_IJNSA_ILi64EEESE_NSA_ILi32EEEEEENS_10tfloat32_tENS5_IJlSB_lEEESH_SI_NS4_8TiledMMAINS4_8MMA_AtomIJNS4_17SM100_MMA_TF32_SSISH_SH_fLi64ELi64ELNS4_4UMMA5MajorE0ELSN_0ELNSM_7ScaleInE0ELSO_0EEEEEENS4_6LayoutISC_NS5_IJNSA_ILi0EEESS_SS_EEEEENS5_IJNS4_10UnderscoreESV_SV_EEEEENS4_13SM90_TMA_LOADENS4_14ComposedLayoutINS4_7SwizzleILi3ELi4ELi3EEENS4_18smem_ptr_flag_bitsILi32EEENSR_INS5_IJNSA_ILi8EEESF_EEENS5_IJSF_SB_EEEEEEEvNS4_8identityESY_S18_vS19_EENS_8epilogue10collective18CollectiveEpilogueINS1B_23Sm100TmaWarpSpecializedILi3ELi2ELi16ELb1ELb0EEEJSG_NS5_IJNSR_ISE_SB_EENSR_ISF_SB_EEEEESH_SI_SH_SI_NS1B_6fusion15FusionCallbacksIS1F_NS1J_17LinearCombinationISH_fSH_fLNS_15FloatRoundStyleE2EEESG_S1I_JEEENS4_5SM1004TMEM4LOAD26SM100_TMEM_LOAD_16dp128b8xESY_S18_NS4_17SM75_U32x4_LDSM_NENS4_14SM90_TMA_STOREES18_NS4_17SM90_U32x4_STSM_NENS4_39AutoVectorizingCopyWithAssumedAlignmentILi128EEEEEEvvEEEEvNT_6ParamsE,"",@"SHT_CUDA_INFO"
	.sectionflags	@""
	.align	4


	//----- nvinfo : EIATTR_CUDA_API_VERSION
	.align		4
        /*0000*/ 	.byte	0x04, 0x37
        /*0002*/ 	.short	(.L_31 - .L_30)
.L_30:
        /*0004*/ 	.word	0x00000082


	//----- nvinfo : EIATTR_KPARAM_INFO
	.align		4
.L_31:
        /*0008*/ 	.byte	0x04, 0x17
        /*000a*/ 	.short	(.L_33 - .L_32)
.L_32:
        /*000c*/ 	.word	0x00000000
        /*0010*/ 	.short	0x0000
        /*0012*/ 	.short	0x0000
        /*0014*/ 	.byte	0x00, 0xf0, 0x01, 0x20


	//----- nvinfo : EIATTR_AT_ENTRY_FRAGMENTS
	.align		4
.L_33:
        /*0018*/ 	.byte	0x04, 0x4f
        /*001a*/ 	.short	(.L_35 - .L_34)


	//   ....[0]....
.L_34:
        /*001c*/ 	.word	0x00000006


	//----- nvinfo : EIATTR_RESERVED_SMEM_USED
	.align		4
.L_35:
        /*0020*/ 	.byte	0x01, 0x41
	.zero		2


	//----- nvinfo : EIATTR_SPARSE_MMA_MASK
	.align		4
        /*0024*/ 	.byte	0x03, 0x50
        /*0026*/ 	.short	0x0000


	//----- nvinfo : EIATTR_TCGEN05_1CTA_USED
	.align		4
        /*0028*/ 	.byte	0x01, 0x51
	.zero		2


	//----- nvinfo : EIATTR_MAXREG_COUNT
	.align		4
        /*002c*/ 	.byte	0x03, 0x1b
        /*002e*/ 	.short	0x00ff


	//----- nvinfo : EIATTR_NUM_BARRIERS
	.align		4
        /*0030*/ 	.byte	0x02, 0x4c
        /*0032*/ 	.byte	0x07
	.zero		1


	//----- nvinfo : EIATTR_EXTERNS
	.align		4
        /*0034*/ 	.byte	0x04, 0x0f
        /*0036*/ 	.short	(.L_37 - .L_36)


	//   ....[0]....
	.align		4
.L_36:
        /*0038*/ 	.word	index@(__assertfail)


	//----- nvinfo : EIATTR_MERCURY_ISA_VERSION
	.align		4
.L_37:
        /*003c*/ 	.byte	0x03, 0x5f
        /*003e*/ 	.short	0x0101


	//----- nvinfo : EIATTR_INT_WARP_WIDE_INSTR_OFFSETS
	.align		4
        /*0040*/ 	.byte	0x04, 0x31
        /*0042*/ 	.short	(.L_39 - .L_38)


	//   ....[0]....
.L_38:
        /*0044*/ 	.word	0x00001ee0


	//   ....[1]....
        /*0048*/ 	.word	0x00003e10


	//   ....[2]....
        /*004c*/ 	.word	0x00003e30


	//   ....[3]....
        /*0050*/ 	.word	0x00003e60


	//   ....[4]....
        /*0054*/ 	.word	0x00004770


	//   ....[5]....
        /*0058*/ 	.word	0x00004790


	//   ....[6]....
        /*005c*/ 	.word	0x00004a60


	//   ....[7]....
        /*0060*/ 	.word	0x00004b90


	//----- nvinfo : EIATTR_COOP_GROUP_MASK_REGIDS
	.align		4
.L_39:
        /*0064*/ 	.byte	0x04, 0x29
        /*0066*/ 	.short	(.L_41 - .L_40)


	//   ....[0]....
.L_40:
        /*0068*/ 	.word	0xffffffff


	//   ....[1]....
        /*006c*/ 	.word	0xffffffff


	//   ....[2]....
        /*0070*/ 	.word	0xffffffff


	//   ....[3]....
        /*0074*/ 	.word	0xffffffff


	//   ....[4]....
        /*0078*/ 	.word	0xffffffff


	//   ....[5]....
        /*007c*/ 	.word	0xffffffff


	//   ....[6]....
        /*0080*/ 	.word	0xffffffff


	//   ....[7]....
        /*0084*/ 	.word	0xffffffff


	//   ....[8]....
        /*0088*/ 	.word	0xffffffff


	//   ....[9]....
        /*008c*/ 	.word	0xffffffff


	//   ....[10]....
        /*0090*/ 	.word	0xffffffff


	//   ....[11]....
        /*0094*/ 	.word	0xffffffff


	//   ....[12]....
        /*0098*/ 	.word	0xffffffff


	//----- nvinfo : EIATTR_COOP_GROUP_INSTR_OFFSETS
	.align		4
.L_41:
        /*009c*/ 	.byte	0x04, 0x28
        /*009e*/ 	.short	(.L_43 - .L_42)


	//   ....[0]....
.L_42:
        /*00a0*/ 	.word	0x00000090


	//   ....[1]....
        /*00a4*/ 	.word	0x000004d0


	//   ....[2]....
        /*00a8*/ 	.word	0x00000770


	//   ....[3]....
        /*00ac*/ 	.word	0x000008f0


	//   ....[4]....
        /*00b0*/ 	.word	0x000009f0


	//   ....[5]....
        /*00b4*/ 	.word	0x00000b60


	//   ....[6]....
        /*00b8*/ 	.word	0x00000d00


	//   ....[7]....
        /*00bc*/ 	.word	0x00001dc0


	//   ....[8]....
        /*00c0*/ 	.word	0x00003020


	//   ....[9]....
        /*00c4*/ 	.word	0x00003230


	//   ....[10]....
        /*00c8*/ 	.word	0x00003260


	//   ....[11]....
        /*00cc*/ 	.word	0x00003cf0


	//   ....[12]....
        /*00d0*/ 	.word	0x00003f20


	//----- nvinfo : EIATTR_VRC_CTA_INIT_COUNT
	.align		4
.L_43:
        /*00d4*/ 	.byte	0x02, 0x4a
        /*00d6*/ 	.byte	0x80
	.zero		1


	//----- nvinfo : EIATTR_SYSCALL_OFFSETS
	.align		4
        /*00d8*/ 	.byte	0x04, 0x46
        /*00da*/ 	.short	(.L_45 - .L_44)


	//   ....[0]....
.L_44:
        /*00dc*/ 	.word	0x00005780


	//   ....[1]....
        /*00e0*/ 	.word	0x00005870


	//   ....[2]....
        /*00e4*/ 	.word	0x00006130


	//   ....[3]....
        /*00e8*/ 	.word	0x00006b80


	//----- nvinfo : EIATTR_MBARRIER_INSTR_OFFSETS
	.align		4
.L_45:
        /*00ec*/ 	.byte	0x04, 0x39
        /*00ee*/ 	.short	(.L_47 - .L_46)


	//   ....[0]....
.L_46:
        /*00f0*/ 	.word	0x000005d0
        /*00f4*/ 	.word	0x000000ff
        /*00f8*/ 	.word	0x00000000
        /*00fc*/ 	.short	0x0100
        /*00fe*/ 	.byte	0x05
	.zero		1


	//   ....[1]....
        /*0100*/ 	.word	0x000005e0
        /*0104*/ 	.word	0x000000ff
        /*0108*/ 	.word	0x00000060
        /*010c*/ 	.short	0x0100
        /*010e*/ 	.byte	0x05
	.zero		1


	//   ....[2]....
        /*0110*/ 	.word	0x000005f0
        /*0114*/ 	.word	0x000000ff
        /*0118*/ 	.word	0x00000008
        /*011c*/ 	.short	0x0100
        /*011e*/ 	.byte	0x05
	.zero		1


	//   ....[3]....
        /*0120*/ 	.word	0x00000600
        /*0124*/ 	.word	0x000000ff
        /*0128*/ 	.word	0x00000068
        /*012c*/ 	.short	0x0100
        /*012e*/ 	.byte	0x05
	.zero		1


	//   ....[4]....
        /*0130*/ 	.word	0x00000610
        /*0134*/ 	.word	0x000000ff
        /*0138*/ 	.word	0x00000010
        /*013c*/ 	.short	0x0100
        /*013e*/ 	.byte	0x05
	.zero		1


	//   ....[5]....
        /*0140*/ 	.word	0x00000620
        /*0144*/ 	.word	0x000000ff
        /*0148*/ 	.word	0x00000070
        /*014c*/ 	.short	0x0100
        /*014e*/ 	.byte	0x05
	.zero		1


	//   ....[6]....
        /*0150*/ 	.word	0x00000630
        /*0154*/ 	.word	0x000000ff
        /*0158*/ 	.word	0x00000018
        /*015c*/ 	.short	0x0100
        /*015e*/ 	.byte	0x05
	.zero		1


	//   ....[7]....
        /*0160*/ 	.word	0x00000640
        /*0164*/ 	.word	0x000000ff
        /*0168*/ 	.word	0x00000078
        /*016c*/ 	.short	0x0100
        /*016e*/ 	.byte	0x05
	.zero		1


	//   ....[8]....
        /*0170*/ 	.word	0x00000650
        /*0174*/ 	.word	0x000000ff
        /*0178*/ 	.word	0x00000020
        /*017c*/ 	.short	0x0100
        /*017e*/ 	.byte	0x05
	.zero		1


	//   ....[9]....
        /*0180*/ 	.word	0x00000660
        /*0184*/ 	.word	0x000000ff
        /*0188*/ 	.word	0x00000080
        /*018c*/ 	.short	0x0100
        /*018e*/ 	.byte	0x05
	.zero		1


	//   ....[10]....
        /*0190*/ 	.word	0x00000670
        /*0194*/ 	.word	0x000000ff
        /*0198*/ 	.word	0x00000028
        /*019c*/ 	.short	0x0100
        /*019e*/ 	.byte	0x05
	.zero		1


	//   ....[11]....
        /*01a0*/ 	.word	0x00000680
        /*01a4*/ 	.word	0x000000ff
        /*01a8*/ 	.word	0x00000088
        /*01ac*/ 	.short	0x0100
        /*01ae*/ 	.byte	0x05
	.zero		1


	//   ....[12]....
        /*01b0*/ 	.word	0x00000690
        /*01b4*/ 	.word	0x000000ff
        /*01b8*/ 	.word	0x00000030
        /*01bc*/ 	.short	0x0100
        /*01be*/ 	.byte	0x05
	.zero		1


	//   ....[13]....
        /*01c0*/ 	.word	0x000006a0
        /*01c4*/ 	.word	0x000000ff
        /*01c8*/ 	.word	0x00000090
        /*01cc*/ 	.short	0x0100
        /*01ce*/ 	.byte	0x05
	.zero		1


	//   ....[14]....
        /*01d0*/ 	.word	0x000006b0
        /*01d4*/ 	.word	0x000000ff
        /*01d8*/ 	.word	0x00000038
        /*01dc*/ 	.short	0x0100
        /*01de*/ 	.byte	0x05
	.zero		1


	//   ....[15]....
        /*01e0*/ 	.word	0x000006c0
        /*01e4*/ 	.word	0x000000ff
        /*01e8*/ 	.word	0x00000098
        /*01ec*/ 	.short	0x0100
        /*01ee*/ 	.byte	0x05
	.zero		1


	//   ....[16]....
        /*01f0*/ 	.word	0x000006d0
        /*01f4*/ 	.word	0x000000ff
        /*01f8*/ 	.word	0x00000040
        /*01fc*/ 	.short	0x0100
        /*01fe*/ 	.byte	0x05
	.zero		1


	//   ....[17]....
        /*0200*/ 	.word	0x000006e0
        /*0204*/ 	.word	0x000000ff
        /*0208*/ 	.word	0x000000a0
        /*020c*/ 	.short	0x0100
        /*020e*/ 	.byte	0x05
	.zero		1


	//   ....[18]....
        /*0210*/ 	.word	0x000006f0
        /*0214*/ 	.word	0x000000ff
        /*0218*/ 	.word	0x00000048
        /*021c*/ 	.short	0x0100
        /*021e*/ 	.byte	0x05
	.zero		1


	//   ....[19]....
        /*0220*/ 	.word	0x00000700
        /*0224*/ 	.word	0x000000ff
        /*0228*/ 	.word	0x000000a8
        /*022c*/ 	.short	0x0100
        /*022e*/ 	.byte	0x05
	.zero		1


	//   ....[20]....
        /*0230*/ 	.word	0x00000710
        /*0234*/ 	.word	0x000000ff
        /*0238*/ 	.word	0x00000050
        /*023c*/ 	.short	0x0100
        /*023e*/ 	.byte	0x05
	.zero		1


	//   ....[21]....
        /*0240*/ 	.word	0x00000720
        /*0244*/ 	.word	0x000000ff
        /*0248*/ 	.word	0x000000b0
        /*024c*/ 	.short	0x0100
        /*024e*/ 	.byte	0x05
	.zero		1


	//   ....[22]....
        /*0250*/ 	.word	0x00000730
        /*0254*/ 	.word	0x000000ff
        /*0258*/ 	.word	0x00000058
        /*025c*/ 	.short	0x0100
        /*025e*/ 	.byte	0x05
	.zero		1


	//   ....[23]....
        /*0260*/ 	.word	0x00000740
        /*0264*/ 	.word	0x000000ff
        /*0268*/ 	.word	0x000000b8
        /*026c*/ 	.short	0x0100
        /*026e*/ 	.byte	0x05
	.zero		1


	//   ....[24]....
        /*0270*/ 	.word	0x00000880
        /*0274*/ 	.word	0x000000ff
        /*0278*/ 	.word	0x000000c0
        /*027c*/ 	.short	0x0100
        /*027e*/ 	.byte	0x07
	.zero		1


	//   ....[25]....
        /*0280*/ 	.word	0x00000890
        /*0284*/ 	.word	0x000000ff
        /*0288*/ 	.word	0x000000d8
        /*028c*/ 	.short	0x0100
        /*028e*/ 	.byte	0x07
	.zero		1


	//   ....[26]....
        /*0290*/ 	.word	0x000008a0
        /*0294*/ 	.word	0x000000ff
        /*0298*/ 	.word	0x000000c8
        /*029c*/ 	.short	0x0100
        /*029e*/ 	.byte	0x07
	.zero		1


	//   ....[27]....
        /*02a0*/ 	.word	0x000008b0
        /*02a4*/ 	.word	0x000000ff
        /*02a8*/ 	.word	0x000000e0
        /*02ac*/ 	.short	0x0100
        /*02ae*/ 	.byte	0x07
	.zero		1


	//   ....[28]....
        /*02b0*/ 	.word	0x000008c0
        /*02b4*/ 	.word	0x000000ff
        /*02b8*/ 	.word	0x000000d0
        /*02bc*/ 	.short	0x0100
        /*02be*/ 	.byte	0x07
	.zero		1


	//   ....[29]....
        /*02c0*/ 	.word	0x000008d0
        /*02c4*/ 	.word	0x000000ff
        /*02c8*/ 	.word	0x000000e8
        /*02cc*/ 	.short	0x0100
        /*02ce*/ 	.byte	0x07
	.zero		1


	//   ....[30]....
        /*02d0*/ 	.word	0x000009c0
        /*02d4*/ 	.word	0x000000ff
        /*02d8*/ 	.word	0x000000f0
        /*02dc*/ 	.short	0x0100
        /*02de*/ 	.byte	0x05
	.zero		1


	//   ....[31]....
        /*02e0*/ 	.word	0x000009d0
        /*02e4*/ 	.word	0x000000ff
        /*02e8*/ 	.word	0x000000f8
        /*02ec*/ 	.short	0x0100
        /*02ee*/ 	.byte	0x05
	.zero		1


	//   ....[32]....
        /*02f0*/ 	.word	0x00000b10
        /*02f4*/ 	.word	0x000000ff
        /*02f8*/ 	.word	0x00000100
        /*02fc*/ 	.short	0x0100
        /*02fe*/ 	.byte	0x05
	.zero		1


	//   ....[33]....
        /*0300*/ 	.word	0x00000b20
        /*0304*/ 	.word	0x000000ff
        /*0308*/ 	.word	0x00000110
        /*030c*/ 	.short	0x0100
        /*030e*/ 	.byte	0x05
	.zero		1


	//   ....[34]....
        /*0310*/ 	.word	0x00000b30
        /*0314*/ 	.word	0x000000ff
        /*0318*/ 	.word	0x00000108
        /*031c*/ 	.short	0x0100
        /*031e*/ 	.byte	0x05
	.zero		1


	//   ....[35]....
        /*0320*/ 	.word	0x00000b40
        /*0324*/ 	.word	0x000000ff
        /*0328*/ 	.word	0x00000118
        /*032c*/ 	.short	0x0100
        /*032e*/ 	.byte	0x05
	.zero		1


	//   ....[36]....
        /*0330*/ 	.word	0x00000c70
        /*0334*/ 	.word	0x000000ff
        /*0338*/ 	.word	0x00000120
        /*033c*/ 	.short	0x0100
        /*033e*/ 	.byte	0x07
	.zero		1


	//   ....[37]....
        /*0340*/ 	.word	0x00000c80
        /*0344*/ 	.word	0x000000ff
        /*0348*/ 	.word	0x00000140
        /*034c*/ 	.short	0x0100
        /*034e*/ 	.byte	0x07
	.zero		1


	//   ....[38]....
        /*0350*/ 	.word	0x00000c90
        /*0354*/ 	.word	0x000000ff
        /*0358*/ 	.word	0x00000128
        /*035c*/ 	.short	0x0100
        /*035e*/ 	.byte	0x07
	.zero		1


	//   ....[39]....
        /*0360*/ 	.word	0x00000ca0
        /*0364*/ 	.word	0x000000ff
        /*0368*/ 	.word	0x00000148
        /*036c*/ 	.short	0x0100
        /*036e*/ 	.byte	0x07
	.zero		1


	//   ....[40]....
        /*0370*/ 	.word	0x00000cb0
        /*0374*/ 	.word	0x000000ff
        /*0378*/ 	.word	0x00000130
        /*037c*/ 	.short	0x0100
        /*037e*/ 	.byte	0x07
	.zero		1


	//   ....[41]....
        /*0380*/ 	.word	0x00000cc0
        /*0384*/ 	.word	0x000000ff
        /*0388*/ 	.word	0x00000150
        /*038c*/ 	.short	0x0100
        /*038e*/ 	.byte	0x07
	.zero		1


	//   ....[42]....
        /*0390*/ 	.word	0x00000cd0
        /*0394*/ 	.word	0x000000ff
        /*0398*/ 	.word	0x00000138
        /*039c*/ 	.short	0x0100
        /*039e*/ 	.byte	0x07
	.zero		1


	//   ....[43]....
        /*03a0*/ 	.word	0x00000ce0
        /*03a4*/ 	.word	0x000000ff
        /*03a8*/ 	.word	0x00000158
        /*03ac*/ 	.short	0x0100
        /*03ae*/ 	.byte	0x07
	.zero		1


	//   ....[44]....
        /*03b0*/ 	.word	0x00000dd0
        /*03b4*/ 	.word	0x000000ff
        /*03b8*/ 	.word	0x00000160
        /*03bc*/ 	.short	0x0100
        /*03be*/ 	.byte	0x05
	.zero		1


	//   ....[45]....
        /*03c0*/ 	.word	0x00000de0
        /*03c4*/ 	.word	0x000000ff
        /*03c8*/ 	.word	0x00000170
        /*03cc*/ 	.short	0x0100
        /*03ce*/ 	.byte	0x05
	.zero		1


	//   ....[46]....
        /*03d0*/ 	.word	0x00000df0
        /*03d4*/ 	.word	0x000000ff
        /*03d8*/ 	.word	0x00000168
        /*03dc*/ 	.short	0x0100
        /*03de*/ 	.byte	0x05
	.zero		1


	//   ....[47]....
        /*03e0*/ 	.word	0x00000e00
        /*03e4*/ 	.word	0x000000ff
        /*03e8*/ 	.word	0x00000178
        /*03ec*/ 	.short	0x0100
        /*03ee*/ 	.byte	0x05
	.zero		1


	//   ....[48]....
        /*03f0*/ 	.word	0x000016e0
        /*03f4*/ 	.word	0x00000003
        /*03f8*/ 	.word	0x00000170
        /*03fc*/ 	.short	0x010a
        /*03fe*/ 	.byte	0xff
	.zero		1


	//   ....[49]....
        /*0400*/ 	.word	0x00001710
        /*0404*/ 	.word	0x00000003
        /*0408*/ 	.word	0x00000160
        /*040c*/ 	.short	0x0101
        /*040e*/ 	.byte	0xff
	.zero		1


	//   ....[50]....
        /*0410*/ 	.word	0x000017e0
        /*0414*/ 	.word	0x000000ff
        /*0418*/ 	.word	0x00000060
        /*041c*/ 	.short	0x010a
        /*041e*/ 	.byte	0x08
	.zero		1


	//   ....[51]....
        /*0420*/ 	.word	0x00001880
        /*0424*/ 	.word	0x000000ff
        /*0428*/ 	.word	0x00000060
        /*042c*/ 	.short	0x010a
        /*042e*/ 	.byte	0x21
	.zero		1


	//   ....[52]....
        /*0430*/ 	.word	0x000019e0
        /*0434*/ 	.word	0x000000ff
        /*0438*/ 	.word	0x00000060
        /*043c*/ 	.short	0x010a
        /*043e*/ 	.byte	0x08
	.zero		1


	//   ....[53]....
        /*0440*/ 	.word	0x00001ad0
        /*0444*/ 	.word	0x000000ff
        /*0448*/ 	.word	0x000000f8
        /*044c*/ 	.short	0x0101
        /*044e*/ 	.byte	0x04
	.zero		1


	//   ....[54]....
        /*0450*/ 	.word	0x00001af0
        /*0454*/ 	.word	0x000000ff
        /*0458*/ 	.word	0x00000060
        /*045c*/ 	.short	0x010a
        /*045e*/ 	.byte	0x08
	.zero		1


	//   ....[55]....
        /*0460*/ 	.word	0x00001b70
        /*0464*/ 	.word	0x000000ff
        /*0468*/ 	.word	0x00000060
        /*046c*/ 	.short	0x010a
        /*046e*/ 	.byte	0x11
	.zero		1


	//   ....[56]....
        /*0470*/ 	.word	0x00001cd0
        /*0474*/ 	.word	0x000000ff
        /*0478*/ 	.word	0x00000060
        /*047c*/ 	.short	0x010a
        /*047e*/ 	.byte	0x08
	.zero		1


	//   ....[57]....
        /*0480*/ 	.word	0x00001df0
        /*0484*/ 	.word	0x00000002
        /*0488*/ 	.word	0x00000100
        /*048c*/ 	.short	0x010a
        /*048e*/ 	.byte	0xff
	.zero		1


	//   ....[58]....
        /*0490*/ 	.word	0x00001eb0
        /*0494*/ 	.word	0x00000002
        /*0498*/ 	.word	0x00000000
        /*049c*/ 	.short	0x0101
        /*049e*/ 	.byte	0xff
	.zero		1


	//   ....[59]....
        /*04a0*/ 	.word	0x00002410
        /*04a4*/ 	.word	0x000000ff
        /*04a8*/ 	.word	0x00000000
        /*04ac*/ 	.short	0x010a
        /*04ae*/ 	.byte	0x05
	.zero		1


	//   ....[60]....
        /*04b0*/ 	.word	0x000024a0
        /*04b4*/ 	.word	0x000000ff
        /*04b8*/ 	.word	0x00000000
        /*04bc*/ 	.short	0x010a
        /*04be*/ 	.byte	0x05
	.zero		1


	//   ....[61]....
        /*04c0*/ 	.word	0x00002530
        /*04c4*/ 	.word	0x000000ff
        /*04c8*/ 	.word	0x00000000
        /*04cc*/ 	.short	0x010a
        /*04ce*/ 	.byte	0x05
	.zero		1


	//   ....[62]....
        /*04d0*/ 	.word	0x000025c0
        /*04d4*/ 	.word	0x000000ff
        /*04d8*/ 	.word	0x00000000
        /*04dc*/ 	.short	0x010a
        /*04de*/ 	.byte	0x05
	.zero		1


	//   ....[63]....
        /*04e0*/ 	.word	0x00002650
        /*04e4*/ 	.word	0x000000ff
        /*04e8*/ 	.word	0x00000000
        /*04ec*/ 	.short	0x010a
        /*04ee*/ 	.byte	0x05
	.zero		1


	//   ....[64]....
        /*04f0*/ 	.word	0x000026e0
        /*04f4*/ 	.word	0x000000ff
        /*04f8*/ 	.word	0x00000000
        /*04fc*/ 	.short	0x010a
        /*04fe*/ 	.byte	0x05
	.zero		1


	//   ....[65]....
        /*0500*/ 	.word	0x00002770
        /*0504*/ 	.word	0x000000ff
        /*0508*/ 	.word	0x00000000
        /*050c*/ 	.short	0x010a
        /*050e*/ 	.byte	0x05
	.zero		1


	//   ....[66]....
        /*0510*/ 	.word	0x00002800
        /*0514*/ 	.word	0x000000ff
        /*0518*/ 	.word	0x00000000
        /*051c*/ 	.short	0x010a
        /*051e*/ 	.byte	0x05
	.zero		1


	//   ....[67]....
        /*0520*/ 	.word	0x00002890
        /*0524*/ 	.word	0x000000ff
        /*0528*/ 	.word	0x00000000
        /*052c*/ 	.short	0x010a
        /*052e*/ 	.byte	0x05
	.zero		1


	//   ....[68]....
        /*0530*/ 	.word	0x00002920
        /*0534*/ 	.word	0x000000ff
        /*0538*/ 	.word	0x00000000
        /*053c*/ 	.short	0x010a
        /*053e*/ 	.byte	0x05
	.zero		1


	//   ....[69]....
        /*0540*/ 	.word	0x000029b0
        /*0544*/ 	.word	0x000000ff
        /*0548*/ 	.word	0x00000000
        /*054c*/ 	.short	0x010a
        /*054e*/ 	.byte	0x05
	.zero		1


	//   ....[70]....
        /*0550*/ 	.word	0x00002a50
        /*0554*/ 	.word	0x00000000
        /*0558*/ 	.word	0x00000000
        /*055c*/ 	.short	0x010a
        /*055e*/ 	.byte	0xff
	.zero		1


	//   ....[71]....
        /*0560*/ 	.word	0x00002b70
        /*0564*/ 	.word	0x00000000
        /*0568*/ 	.word	0x00000160
        /*056c*/ 	.short	0x010a
        /*056e*/ 	.byte	0xff
	.zero		1


	//   ....[72]....
        /*0570*/ 	.word	0x00002bd0
        /*0574*/ 	.word	0x00000004
        /*0578*/ 	.word	0x00000000
        /*057c*/ 	.short	0x0101
        /*057e*/ 	.byte	0xff
	.zero		1


	//   ....[73]....
        /*0580*/ 	.word	0x00002bf0
        /*0584*/ 	.word	0x000000ff
        /*0588*/ 	.word	0x00000110
        /*058c*/ 	.short	0x010a
        /*058e*/ 	.byte	0x05
	.zero		1


	//   ....[74]....
        /*0590*/ 	.word	0x00002d10
        /*0594*/ 	.word	0x00000000
        /*0598*/ 	.word	0x00000100
        /*059c*/ 	.short	0x010a
        /*059e*/ 	.byte	0xff
	.zero		1


	//   ....[75]....
        /*05a0*/ 	.word	0x00002e20
        /*05a4*/ 	.word	0x00000000
        /*05a8*/ 	.word	0x00000000
        /*05ac*/ 	.short	0x0101
        /*05ae*/ 	.byte	0xff
	.zero		1


	//   ....[76]....
        /*05b0*/ 	.word	0x00002eb0
        /*05b4*/ 	.word	0x000000ff
        /*05b8*/ 	.word	0x00000110
        /*05bc*/ 	.short	0x0106
        /*05be*/ 	.byte	0x05
	.zero		1


	//   ....[77]....
        /*05c0*/ 	.word	0x00002ed0
        /*05c4*/ 	.word	0x000000ff
        /*05c8*/ 	.word	0x00000110
        /*05cc*/ 	.short	0x010a
        /*05ce*/ 	.byte	0x05
	.zero		1


	//   ....[78]....
        /*05d0*/ 	.word	0x00002f60
        /*05d4*/ 	.word	0x000000ff
        /*05d8*/ 	.word	0x00000110
        /*05dc*/ 	.short	0x0106
        /*05de*/ 	.byte	0x04
	.zero		1


	//   ....[79]....
        /*05e0*/ 	.word	0x00002fa0
        /*05e4*/ 	.word	0x00000000
        /*05e8*/ 	.word	0x00000110
        /*05ec*/ 	.short	0x010a
        /*05ee*/ 	.byte	0xff
	.zero		1


	//   ....[80]....
        /*05f0*/ 	.word	0x000034e0
        /*05f4*/ 	.word	0x00000000
        /*05f8*/ 	.word	0x00000100
        /*05fc*/ 	.short	0x010a
        /*05fe*/ 	.byte	0xff
	.zero		1


	//   ....[81]....
        /*0600*/ 	.word	0x000035e0
        /*0604*/ 	.word	0x00000003
        /*0608*/ 	.word	0x00000000
        /*060c*/ 	.short	0x0101
        /*060e*/ 	.byte	0xff
	.zero		1


	//   ....[82]....
        /*0610*/ 	.word	0x000035f0
        /*0614*/ 	.word	0x000000ff
        /*0618*/ 	.word	0x00000000
        /*061c*/ 	.short	0x010a
        /*061e*/ 	.byte	0x06
	.zero		1


	//   ....[83]....
        /*0620*/ 	.word	0x00003670
        /*0624*/ 	.word	0x000000ff
        /*0628*/ 	.word	0x00000140
        /*062c*/ 	.short	0x010a
        /*062e*/ 	.byte	0x07
	.zero		1


	//   ....[84]....
        /*0630*/ 	.word	0x00003750
        /*0634*/ 	.word	0x000000ff
        /*0638*/ 	.word	0x00000000
        /*063c*/ 	.short	0x010a
        /*063e*/ 	.byte	0x06
	.zero		1


	//   ....[85]....
        /*0640*/ 	.word	0x00003880
        /*0644*/ 	.word	0x000000ff
        /*0648*/ 	.word	0x00000000
        /*064c*/ 	.short	0x010a
        /*064e*/ 	.byte	0x1a
	.zero		1


	//   ....[86]....
        /*0650*/ 	.word	0x00003b20
        /*0654*/ 	.word	0x000000ff
        /*0658*/ 	.word	0x00000000
        /*065c*/ 	.short	0x010a
        /*065e*/ 	.byte	0x06
	.zero		1


	//   ....[87]....
        /*0660*/ 	.word	0x00003bb0
        /*0664*/ 	.word	0x000000ff
        /*0668*/ 	.word	0x00000000
        /*066c*/ 	.short	0x010a
        /*066e*/ 	.byte	0x06
	.zero		1


	//   ....[88]....
        /*0670*/ 	.word	0x00003c40
        /*0674*/ 	.word	0x000000ff
        /*0678*/ 	.word	0x00000000
        /*067c*/ 	.short	0x010a
        /*067e*/ 	.byte	0x06
	.zero		1


	//   ....[89]....
        /*0680*/ 	.word	0x00003cd0
        /*0684*/ 	.word	0x000000ff
        /*0688*/ 	.word	0x00000000
        /*068c*/ 	.short	0x010a
        /*068e*/ 	.byte	0x07
	.zero		1


	//   ....[90]....
        /*0690*/ 	.word	0x00004110
        /*0694*/ 	.word	0x00000000
        /*0698*/ 	.word	0x00000100
        /*069c*/ 	.short	0x010a
        /*069e*/ 	.byte	0xff
	.zero		1


	//   ....[91]....
        /*06a0*/ 	.word	0x000041d0
        /*06a4*/ 	.word	0x00000000
        /*06a8*/ 	.word	0x00000000
        /*06ac*/ 	.short	0x0101
        /*06ae*/ 	.byte	0xff
	.zero		1


	//   ....[92]....
        /*06b0*/ 	.word	0x000044f0
        /*06b4*/ 	.word	0x000000ff
        /*06b8*/ 	.word	0x000000f8
        /*06bc*/ 	.short	0x010a
        /*06be*/ 	.byte	0x07
	.zero		1


	//   ....[93]....
        /*06c0*/ 	.word	0x00004710
        /*06c4*/ 	.word	0x000000ff
        /*06c8*/ 	.word	0x000000d8
        /*06cc*/ 	.short	0x010a
        /*06ce*/ 	.byte	0x0f
	.zero		1


	//   ....[94]....
        /*06d0*/ 	.word	0x00004920
        /*06d4*/ 	.word	0x000000ff
        /*06d8*/ 	.word	0x000000c0
        /*06dc*/ 	.short	0x010b
        /*06de*/ 	.byte	0x0f
	.zero		1


	//   ....[95]....
        /*06e0*/ 	.word	0x000049a0
        /*06e4*/ 	.word	0x000000ff
        /*06e8*/ 	.word	0x00000000
        /*06ec*/ 	.short	0x0101
        /*06ee*/ 	.byte	0x10
	.zero		1


	//   ....[96]....
        /*06f0*/ 	.word	0x000049d0
        /*06f4*/ 	.word	0x000000ff
        /*06f8*/ 	.word	0x000000d8
        /*06fc*/ 	.short	0x010a
        /*06fe*/ 	.byte	0x0d
	.zero		1


	//   ....[97]....
        /*0700*/ 	.word	0x00004be0
        /*0704*/ 	.word	0x000000ff
        /*0708*/ 	.word	0x000000c0
        /*070c*/ 	.short	0x010b
        /*070e*/ 	.byte	0x0d
	.zero		1


	//   ....[98]....
        /*0710*/ 	.word	0x00004c50
        /*0714*/ 	.word	0x000000ff
        /*0718*/ 	.word	0x00000000
        /*071c*/ 	.short	0x0101
        /*071e*/ 	.byte	0x0f
	.zero		1


	//   ....[99]....
        /*0720*/ 	.word	0x00004ca0
        /*0724*/ 	.word	0x000000ff
        /*0728*/ 	.word	0x00000000
        /*072c*/ 	.short	0x010a
        /*072e*/ 	.byte	0x04
	.zero		1


	//   ....[100]....
        /*0730*/ 	.word	0x00004d30
        /*0734*/ 	.word	0x000000ff
        /*0738*/ 	.word	0x00000000
        /*073c*/ 	.short	0x010a
        /*073e*/ 	.byte	0x04
	.zero		1


	//   ....[101]....
        /*0740*/ 	.word	0x00004dd0
        /*0744*/ 	.word	0x00000000
        /*0748*/ 	.word	0x00000000
        /*074c*/ 	.short	0x010a
        /*074e*/ 	.byte	0xff
	.zero		1


	//   ....[102]....
        /*0750*/ 	.word	0x00005150
        /*0754*/ 	.word	0x00000000
        /*0758*/ 	.word	0x00000100
        /*075c*/ 	.short	0x010a
        /*075e*/ 	.byte	0xff
	.zero		1


	//   ....[103]....
        /*0760*/ 	.word	0x00005260
        /*0764*/ 	.word	0x00000000
        /*0768*/ 	.word	0x00000000
        /*076c*/ 	.short	0x0101
        /*076e*/ 	.byte	0xff
	.zero		1


	//   ....[104]....
        /*0770*/ 	.word	0x00005ce0
        /*0774*/ 	.word	0x00000000
        /*0778*/ 	.word	0x000000c0
        /*077c*/ 	.short	0x010a
        /*077e*/ 	.byte	0xff
	.zero		1


	//   ....[105]....
        /*0780*/ 	.word	0x00005d50
        /*0784*/ 	.word	0x00000054
        /*0788*/ 	.word	0x00000120
        /*078c*/ 	.short	0x010a
        /*078e*/ 	.byte	0xff
	.zero		1


	//   ....[106]....
        /*0790*/ 	.word	0x00005de0
        /*0794*/ 	.word	0x00000000
        /*0798*/ 	.word	0x000000c0
        /*079c*/ 	.short	0x010a
        /*079e*/ 	.byte	0xff
	.zero		1


	//   ....[107]....
        /*07a0*/ 	.word	0x00006010
        /*07a4*/ 	.word	0x00000054
        /*07a8*/ 	.word	0x00000120
        /*07ac*/ 	.short	0x010a
        /*07ae*/ 	.byte	0xff
	.zero		1


	//   ....[108]....
        /*07b0*/ 	.word	0x000068a0
        /*07b4*/ 	.word	0x00000000
        /*07b8*/ 	.word	0x00000000
        /*07bc*/ 	.short	0x0101
        /*07be*/ 	.byte	0xff
	.zero		1


	//   ....[109]....
        /*07c0*/ 	.word	0x000068b0
        /*07c4*/ 	.word	0x00000002
        /*07c8*/ 	.word	0x000000c0
        /*07cc*/ 	.short	0x010a
        /*07ce*/ 	.byte	0xff
	.zero		1


	//   ....[110]....
        /*07d0*/ 	.word	0x00006980
        /*07d4*/ 	.word	0x00000002
        /*07d8*/ 	.word	0x000000c0
        /*07dc*/ 	.short	0x010a
        /*07de*/ 	.byte	0xff
	.zero		1


	//   ....[111]....
        /*07e0*/ 	.word	0x00006d10
        /*07e4*/ 	.word	0x000000ff
        /*07e8*/ 	.word	0x00000000
        /*07ec*/ 	.short	0x0101
        /*07ee*/ 	.byte	0x05
	.zero		1


	//   ....[112]....
        /*07f0*/ 	.word	0x00007360
        /*07f4*/ 	.word	0x00000002
        /*07f8*/ 	.word	0x00000000
        /*07fc*/ 	.short	0x0101
        /*07fe*/ 	.byte	0xff
	.zero		1


	//   ....[113]....
        /*0800*/ 	.word	0x000075d0
        /*0804*/ 	.word	0x000000ff
        /*0808*/ 	.word	0x00000000
        /*080c*/ 	.short	0x0101
        /*080e*/ 	.byte	0x04
	.zero		1


	//   ....[114]....
        /*0810*/ 	.word	0x000075f0
        /*0814*/ 	.word	0x00000003
        /*0818*/ 	.word	0x00000170
        /*081c*/ 	.short	0x010a
        /*081e*/ 	.byte	0xff
	.zero		1


	//   ....[115]....
        /*0820*/ 	.word	0x00007650
        /*0824*/ 	.word	0x00000002
        /*0828*/ 	.word	0x00000060
        /*082c*/ 	.short	0x010a
        /*082e*/ 	.byte	0xff
	.zero		1


	//   ....[116]....
        /*0830*/ 	.word	0x000076b0
        /*0834*/ 	.word	0x00000002
        /*0838*/ 	.word	0x00000060
        /*083c*/ 	.short	0x010a
        /*083e*/ 	.byte	0xff
	.zero		1


	//   ....[117]....
        /*0840*/ 	.word	0x00007700
        /*0844*/ 	.word	0x00000002
        /*0848*/ 	.word	0x00000100
        /*084c*/ 	.short	0x010a
        /*084e*/ 	.byte	0xff
	.zero		1


	//   ....[118]....
        /*0850*/ 	.word	0x00007760
        /*0854*/ 	.word	0x00000000
        /*0858*/ 	.word	0x00000000
        /*085c*/ 	.short	0x010a
        /*085e*/ 	.byte	0xff
	.zero		1


	//   ....[119]....
        /*0860*/ 	.word	0x000077c0
        /*0864*/ 	.word	0x00000000
        /*0868*/ 	.word	0x00000000
        /*086c*/ 	.short	0x010a
        /*086e*/ 	.byte	0xff
	.zero		1


	//   ....[120]....
        /*0870*/ 	.word	0x00007820
        /*0874*/ 	.word	0x00000000
        /*0878*/ 	.word	0x00000000
        /*087c*/ 	.short	0x010a
        /*087e*/ 	.byte	0xff
	.zero		1


	//   ....[121]....
        /*0880*/ 	.word	0x00007880
        /*0884*/ 	.word	0x00000000
        /*0888*/ 	.word	0x00000000
        /*088c*/ 	.short	0x010a
        /*088e*/ 	.byte	0xff
	.zero		1


	//   ....[122]....
        /*0890*/ 	.word	0x000078e0
        /*0894*/ 	.word	0x00000000
        /*0898*/ 	.word	0x00000000
        /*089c*/ 	.short	0x010a
        /*089e*/ 	.byte	0xff
	.zero		1


	//   ....[123]....
        /*08a0*/ 	.word	0x00007940
        /*08a4*/ 	.word	0x00000000
        /*08a8*/ 	.word	0x00000000
        /*08ac*/ 	.short	0x010a
        /*08ae*/ 	.byte	0xff
	.zero		1


	//   ....[124]....
        /*08b0*/ 	.word	0x000079a0
        /*08b4*/ 	.word	0x00000000
        /*08b8*/ 	.word	0x00000000
        /*08bc*/ 	.short	0x010a
        /*08be*/ 	.byte	0xff
	.zero		1


	//   ....[125]....
        /*08c0*/ 	.word	0x00007a00
        /*08c4*/ 	.word	0x00000000
        /*08c8*/ 	.word	0x00000000
        /*08cc*/ 	.short	0x010a
        /*08ce*/ 	.byte	0xff
	.zero		1


	//   ....[126]....
        /*08d0*/ 	.word	0x00007a60
        /*08d4*/ 	.word	0x00000000
        /*08d8*/ 	.word	0x00000000
        /*08dc*/ 	.short	0x010a
        /*08de*/ 	.byte	0xff
	.zero		1


	//   ....[127]....
        /*08e0*/ 	.word	0x00007ac0
        /*08e4*/ 	.word	0x00000000
        /*08e8*/ 	.word	0x00000000
        /*08ec*/ 	.short	0x010a
        /*08ee*/ 	.byte	0xff
	.zero		1


	//   ....[128]....
        /*08f0*/ 	.word	0x00007b20
        /*08f4*/ 	.word	0x00000000
        /*08f8*/ 	.word	0x00000000
        /*08fc*/ 	.short	0x010a
        /*08fe*/ 	.byte	0xff
	.zero		1


	//   ....[129]....
        /*0900*/ 	.word	0x00007b70
        /*0904*/ 	.word	0x00000000
        /*0908*/ 	.word	0x00000160
        /*090c*/ 	.short	0x010a
        /*090e*/ 	.byte	0xff
	.zero		1


	//   ....[130]....
        /*0910*/ 	.word	0x00007bd0
        /*0914*/ 	.word	0x00000000
        /*0918*/ 	.word	0x00000110
        /*091c*/ 	.short	0x010a
        /*091e*/ 	.byte	0xff
	.zero		1


	//   ....[131]....
        /*0920*/ 	.word	0x00007c20
        /*0924*/ 	.word	0x00000000
        /*0928*/ 	.word	0x00000100
        /*092c*/ 	.short	0x010a
        /*092e*/ 	.byte	0xff
	.zero		1


	//   ....[132]....
        /*0930*/ 	.word	0x00007c80
        /*0934*/ 	.word	0x00000000
        /*0938*/ 	.word	0x00000110
        /*093c*/ 	.short	0x010a
        /*093e*/ 	.byte	0xff
	.zero		1


	//   ....[133]....
        /*0940*/ 	.word	0x00007cd0
        /*0944*/ 	.word	0x00000000
        /*0948*/ 	.word	0x00000100
        /*094c*/ 	.short	0x010a
        /*094e*/ 	.byte	0xff
	.zero		1


	//   ....[134]....
        /*0950*/ 	.word	0x00007d30
        /*0954*/ 	.word	0x00000003
        /*0958*/ 	.word	0x00000140
        /*095c*/ 	.short	0x010a
        /*095e*/ 	.byte	0xff
	.zero		1


	//   ....[135]....
        /*0960*/ 	.word	0x00007d90
        /*0964*/ 	.word	0x00000000
        /*0968*/ 	.word	0x00000000
        /*096c*/ 	.short	0x010a
        /*096e*/ 	.byte	0xff
	.zero		1


	//   ....[136]....
        /*0970*/ 	.word	0x00007df0
        /*0974*/ 	.word	0x00000000
        /*0978*/ 	.word	0x00000000
        /*097c*/ 	.short	0x010a
        /*097e*/ 	.byte	0xff
	.zero		1


	//   ....[137]....
        /*0980*/ 	.word	0x00007e50
        /*0984*/ 	.word	0x00000000
        /*0988*/ 	.word	0x00000000
        /*098c*/ 	.short	0x010a
        /*098e*/ 	.byte	0xff
	.zero		1


	//   ....[138]....
        /*0990*/ 	.word	0x00007eb0
        /*0994*/ 	.word	0x00000000
        /*0998*/ 	.word	0x00000000
        /*099c*/ 	.short	0x010a
        /*099e*/ 	.byte	0xff
	.zero		1


	//   ....[139]....
        /*09a0*/ 	.word	0x00007f10
        /*09a4*/ 	.word	0x00000000
        /*09a8*/ 	.word	0x00000000
        /*09ac*/ 	.short	0x010a
        /*09ae*/ 	.byte	0xff
	.zero		1


	//   ....[140]....
        /*09b0*/ 	.word	0x00007f60
        /*09b4*/ 	.word	0x00000000
        /*09b8*/ 	.word	0x00000100
        /*09bc*/ 	.short	0x010a
        /*09be*/ 	.byte	0xff
	.zero		1


	//   ....[141]....
        /*09c0*/ 	.word	0x00007fc0
        /*09c4*/ 	.word	0x00000000
        /*09c8*/ 	.word	0x000000f8
        /*09cc*/ 	.short	0x010a
        /*09ce*/ 	.byte	0xff
	.zero		1


	//   ....[142]....
        /*09d0*/ 	.word	0x00008020
        /*09d4*/ 	.word	0x00000000
        /*09d8*/ 	.word	0x000000d8
        /*09dc*/ 	.short	0x010a
        /*09de*/ 	.byte	0xff
	.zero		1


	//   ....[143]....
        /*09e0*/ 	.word	0x00008080
        /*09e4*/ 	.word	0x00000003
        /*09e8*/ 	.word	0x000000d8
        /*09ec*/ 	.short	0x010a
        /*09ee*/ 	.byte	0xff
	.zero		1


	//   ....[144]....
        /*09f0*/ 	.word	0x000080e0
        /*09f4*/ 	.word	0x00000000
        /*09f8*/ 	.word	0x00000000
        /*09fc*/ 	.short	0x010a
        /*09fe*/ 	.byte	0xff
	.zero		1


	//   ....[145]....
        /*0a00*/ 	.word	0x00008140
        /*0a04*/ 	.word	0x00000000
        /*0a08*/ 	.word	0x00000000
        /*0a0c*/ 	.short	0x010a
        /*0a0e*/ 	.byte	0xff
	.zero		1


	//   ....[146]....
        /*0a10*/ 	.word	0x00008190
        /*0a14*/ 	.word	0x00000000
        /*0a18*/ 	.word	0x00000100
        /*0a1c*/ 	.short	0x010a
        /*0a1e*/ 	.byte	0xff
	.zero		1


	//   ....[147]....
        /*0a20*/ 	.word	0x000081e0
        /*0a24*/ 	.word	0x00000000
        /*0a28*/ 	.word	0x000000c0
        /*0a2c*/ 	.short	0x010a
        /*0a2e*/ 	.byte	0xff
	.zero		1


	//   ....[148]....
        /*0a30*/ 	.word	0x00008230
        /*0a34*/ 	.word	0x00000054
        /*0a38*/ 	.word	0x00000120
        /*0a3c*/ 	.short	0x010a
        /*0a3e*/ 	.byte	0xff
	.zero		1


	//   ....[149]....
        /*0a40*/ 	.word	0x00008280
        /*0a44*/ 	.word	0x00000002
        /*0a48*/ 	.word	0x000000c0
        /*0a4c*/ 	.short	0x010a
        /*0a4e*/ 	.byte	0xff
	.zero		1


	//----- nvinfo : EIATTR_NUM_MBARRIERS
	.align		4
.L_47:
        /*0a50*/ 	.byte	0x03, 0x38
        /*0a52*/ 	.short	0x0030


	//----- nvinfo : EIATTR_EXIT_INSTR_OFFSETS
	.align		4
        /*0a54*/ 	.byte	0x04, 0x1c
        /*0a56*/ 	.short	(.L_49 - .L_48)


	//   ....[0]....
.L_48:
        /*0a58*/ 	.word	0x00002a80


	//   ....[1]....
        /*0a5c*/ 	.word	0x00002f70


	//   ....[2]....
        /*0a60*/ 	.word	0x00002fd0


	//   ....[3]....
        /*0a64*/ 	.word	0x00003f30


	//   ....[4]....
        /*0a68*/ 	.word	0x00004e00


	//   ....[5]....
        /*0a6c*/ 	.word	0x00004e40


	//   ....[6]....
        /*0a70*/ 	.word	0x000074c0


	//   ....[7]....
        /*0a74*/ 	.word	0x00007540


	//   ....[8]....
        /*0a78*/ 	.word	0x00007570


	//   ....[9]....
        /*0a7c*/ 	.word	0x000075e0


	//----- nvinfo : EIATTR_MAX_THREADS
	.align		4
.L_49:
        /*0a80*/ 	.byte	0x04, 0x05
        /*0a82*/ 	.short	(.L_51 - .L_50)
.L_50:
        /*0a84*/ 	.word	0x00000100
        /*0a88*/ 	.word	0x00000001
        /*0a8c*/ 	.word	0x00000001


	//----- nvinfo : EIATTR_CRS_STACK_SIZE
	.align		4
.L_51:
        /*0a90*/ 	.byte	0x04, 0x1e
        /*0a92*/ 	.short	(.L_53 - .L_52)
.L_52:
        /*0a94*/ 	.word	0x00000000


	//----- nvinfo : EIATTR_CBANK_PARAM_SIZE
	.align		4
.L_53:
        /*0a98*/ 	.byte	0x03, 0x19
        /*0a9a*/ 	.short	0x0800


	//----- nvinfo : EIATTR_PARAM_CBANK
	.align		4
        /*0a9c*/ 	.byte	0x04, 0x0a
        /*0a9e*/ 	.short	(.L_55 - .L_54)
	.align		4
.L_54:
        /*0aa0*/ 	.word	index@(.nv.constant0._ZN7cutlass13device_kernelINS_4gemm6kernel13GemmUniversalIN4cute5tupleIJiiiiEEENS1_10collective13CollectiveMmaINS1_35MainloopSm100TmaUmmaWarpSpecializedILi12ELi2ELi4ENS5_IJNS4_1CILi1EEESB_SB_EEEEENS5_IJNSA_ILi64EEESE_NSA_ILi32EEEEEENS_10tfloat32_tENS5_IJlSB_lEEESH_SI_NS4_8TiledMMAINS4_8MMA_AtomIJNS4_17SM100_MMA_TF32_SSISH_SH_fLi64ELi64ELNS4_4UMMA5MajorE0ELSN_0ELNSM_7ScaleInE0ELSO_0EEEEEENS4_6LayoutISC_NS5_IJNSA_ILi0EEESS_SS_EEEEENS5_IJNS4_10UnderscoreESV_SV_EEEEENS4_13SM90_TMA_LOADENS4_14ComposedLayoutINS4_7SwizzleILi3ELi4ELi3EEENS4_18smem_ptr_flag_bitsILi32EEENSR_INS5_IJNSA_ILi8EEESF_EEENS5_IJSF_SB_EEEEEEEvNS4_8identityESY_S18_vS19_EENS_8epilogue10collective18CollectiveEpilogueINS1B_23Sm100TmaWarpSpecializedILi3ELi2ELi16ELb1ELb0EEEJSG_NS5_IJNSR_ISE_SB_EENSR_ISF_SB_EEEEESH_SI_SH_SI_NS1B_6fusion15FusionCallbacksIS1F_NS1J_17LinearCombinationISH_fSH_fLNS_15FloatRoundStyleE2EEESG_S1I_JEEENS4_5SM1004TMEM4LOAD26SM100_TMEM_LOAD_16dp128b8xESY_S18_NS4_17SM75_U32x4_LDSM_NENS4_14SM90_TMA_STOREES18_NS4_17SM90_U32x4_STSM_NENS4_39AutoVectorizingCopyWithAssumedAlignmentILi128EEEEEEvvEEEEvNT_6ParamsE)
        /*0aa4*/ 	.short	0x0380
        /*0aa6*/ 	.short	0x0800


	//----- nvinfo : EIATTR_SW_WAR
	.align		4
.L_55:
        /*0aa8*/ 	.byte	0x04, 0x36
        /*0aaa*/ 	.short	(.L_57 - .L_56)
.L_56:
        /*0aac*/ 	.word	0x00000008
.L_57:


//--------------------- .nv.callgraph             --------------------------
	.section	.nv.callgraph,"",@"SHT_CUDA_CALLGRAPH"
	.align	4
	.sectionentsize	8
	.align		4
        /*0000*/ 	.word	0x00000000
	.align		4
        /*0004*/ 	.word	0xffffffff
	.align		4
        /*0008*/ 	.word	index@(_ZN7cutlass13device_kernelINS_4gemm6kernel13GemmUniversalIN4cute5tupleIJiiiiEEENS1_10collective13CollectiveMmaINS1_35MainloopSm100TmaUmmaWarpSpecializedILi12ELi2ELi4ENS5_IJNS4_1CILi1EEESB_SB_EEEEENS5_IJNSA_ILi64EEESE_NSA_ILi32EEEEEENS_10tfloat32_tENS5_IJlSB_lEEESH_SI_NS4_8TiledMMAINS4_8MMA_AtomIJNS4_17SM100_MMA_TF32_SSISH_SH_fLi64ELi64ELNS4_4UMMA5MajorE0ELSN_0ELNSM_7ScaleInE0ELSO_0EEEEEENS4_6LayoutISC_NS5_IJNSA_ILi0EEESS_SS_EEEEENS5_IJNS4_10UnderscoreESV_SV_EEEEENS4_13SM90_TMA_LOADENS4_14ComposedLayoutINS4_7SwizzleILi3ELi4ELi3EEENS4_18smem_ptr_flag_bitsILi32EEENSR_INS5_IJNSA_ILi8EEESF_EEENS5_IJSF_SB_EEEEEEEvNS4_8identityESY_S18_vS19_EENS_8epilogue10collective18CollectiveEpilogueINS1B_23Sm100TmaWarpSpecializedILi3ELi2ELi16ELb1ELb0EEEJSG_NS5_IJNSR_ISE_SB_EENSR_ISF_SB_EEEEESH_SI_SH_SI_NS1B_6fusion15FusionCallbacksIS1F_NS1J_17LinearCombinationISH_fSH_fLNS_15FloatRoundStyleE2EEESG_S1I_JEEENS4_5SM1004TMEM4LOAD26SM100_TMEM_LOAD_16dp128b8xESY_S18_NS4_17SM75_U32x4_LDSM_NENS4_14SM90_TMA_STOREES18_NS4_17SM90_U32x4_STSM_NENS4_39AutoVectorizingCopyWithAssumedAlignmentILi128EEEEEEvvEEEEvNT_6ParamsE)
	.align		4
        /*000c*/ 	.word	index@(__assertfail)
	.align		4
        /*0010*/ 	.word	0x00000000
	.align		4
        /*0014*/ 	.word	0xfffffffe
	.align		4
        /*0018*/ 	.word	0x00000000
	.align		4
        /*001c*/ 	.word	0xfffffffd
	.align		4
        /*0020*/ 	.word	0x00000000
	.align		4
        /*0024*/ 	.word	0xfffffffc


//--------------------- .nv.constant4             --------------------------
	.section	.nv.constant4,"a",@progbits
	.align	8
	.align		8
.nv.constant4:
        /*0000*/ 	.dword	__assertfail
	.align		8
        /*0008*/ 	.dword	__unnamed_1
	.align		8
        /*0010*/ 	.dword	__unnamed_2
	.align		8
        /*0018*/ 	.dword	_ZN40_INTERNAL_e66f77a0_4_k_cu_6d15056a_318444cuda3std3__45__cpo5beginE
	.align		8
        /*0020*/ 	.dword	_ZN40_INTERNAL_e66f77a0_4_k_cu_6d15056a_318444cuda3std3__45__cpo3endE
	.align		8
        /*0028*/ 	.dword	_ZN40_INTERNAL_e66f77a0_4_k_cu_6d15056a_318444cuda3std3__45__cpo6cbeginE
	.align		8
        /*0030*/ 	.dword	_ZN40_INTERNAL_e66f77a0_4_k_cu_6d15056a_318444cuda3std3__45__cpo4cendE
	.align		8
        /*0038*/ 	.dword	_ZN40_INTERNAL_e66f77a0_4_k_cu_6d15056a_318444cuda3std3__442_GLOBAL__N__e66f77a0_4_k_cu_6d15056a_318446ignoreE
	.align		8
        /*0040*/ 	.dword	_ZN40_INTERNAL_e66f77a0_4_k_cu_6d15056a_318444cuda3std3__419piecewise_constructE
	.align		8
        /*0048*/ 	.dword	_ZN40_INTERNAL_e66f77a0_4_k_cu_6d15056a_318444cuda3std3__48in_placeE
	.align		8
        /*0050*/ 	.dword	_ZN40_INTERNAL_e66f77a0_4_k_cu_6d15056a_318444cuda3std6ranges3__45__cpo4swapE
	.align		8
        /*0058*/ 	.dword	_ZN40_INTERNAL_e66f77a0_4_k_cu_6d15056a_318444cuda3std6ranges3__45__cpo9iter_moveE
	.align		8
        /*0060*/ 	.dword	_ZN40_INTERNAL_e66f77a0_4_k_cu_6d15056a_318444cute7productE
	.align		8
        /*0068*/ 	.dword	_ZN40_INTERNAL_e66f77a0_4_k_cu_6d15056a_318444cute1_E
	.align		8
        /*0070*/ 	.dword	$str$25
	.align		8
        /*0078*/ 	.dword	$str$26
	.align		8
        /*0080*/ 	.dword	$str$27
	.align		8
        /*0088*/ 	.dword	$str$28


//--------------------- .text._ZN7cutlass13device_kernelINS_4gemm6kernel13GemmUniversalIN4cute5tupleIJiiiiEEENS1_10collective13CollectiveMmaINS1_35MainloopSm100TmaUmmaWarpSpecializedILi12ELi2ELi4ENS5_IJNS4_1CILi1EEESB_SB_EEEEENS5_IJNSA_ILi64EEESE_NSA_ILi32EEEEEENS_10tfloat32_tENS5_IJlSB_lEEESH_SI_NS4_8TiledMMAINS4_8MMA_AtomIJNS4_17SM100_MMA_TF32_SSISH_SH_fLi64ELi64ELNS4_4UMMA5MajorE0ELSN_0ELNSM_7ScaleInE0ELSO_0EEEEEENS4_6LayoutISC_NS5_IJNSA_ILi0EEESS_SS_EEEEENS5_IJNS4_10UnderscoreESV_SV_EEEEENS4_13SM90_TMA_LOADENS4_14ComposedLayoutINS4_7SwizzleILi3ELi4ELi3EEENS4_18smem_ptr_flag_bitsILi32EEENSR_INS5_IJNSA_ILi8EEESF_EEENS5_IJSF_SB_EEEEEEEvNS4_8identityESY_S18_vS19_EENS_8epilogue10collective18CollectiveEpilogueINS1B_23Sm100TmaWarpSpecializedILi3ELi2ELi16ELb1ELb0EEEJSG_NS5_IJNSR_ISE_SB_EENSR_ISF_SB_EEEEESH_SI_SH_SI_NS1B_6fusion15FusionCallbacksIS1F_NS1J_17LinearCombinationISH_fSH_fLNS_15FloatRoundStyleE2EEESG_S1I_JEEENS4_5SM1004TMEM4LOAD26SM100_TMEM_LOAD_16dp128b8xESY_S18_NS4_17SM75_U32x4_LDSM_NENS4_14SM90_TMA_STOREES18_NS4_17SM90_U32x4_STSM_NENS4_39AutoVectorizingCopyWithAssumedAlignmentILi128EEEEEEvvEEEEvNT_6ParamsE --------------------------
	.section	.text._ZN7cutlass13device_kernelINS_4gemm6kernel13GemmUniversalIN4cute5tupleIJiiiiEEENS1_10collective13CollectiveMmaINS1_35MainloopSm100TmaUmmaWarpSpecializedILi12ELi2ELi4ENS5_IJNS4_1CILi1EEESB_SB_EEEEENS5_IJNSA_ILi64EEESE_NSA_ILi32EEEEEENS_10tfloat32_tENS5_IJlSB_lEEESH_SI_NS4_8TiledMMAINS4_8MMA_AtomIJNS4_17SM100_MMA_TF32_SSISH_SH_fLi64ELi64ELNS4_4UMMA5MajorE0ELSN_0ELNSM_7ScaleInE0ELSO_0EEEEEENS4_6LayoutISC_NS5_IJNSA_ILi0EEESS_SS_EEEEENS5_IJNS4_10UnderscoreESV_SV_EEEEENS4_13SM90_TMA_LOADENS4_14ComposedLayoutINS4_7SwizzleILi3ELi4ELi3EEENS4_18smem_ptr_flag_bitsILi32EEENSR_INS5_IJNSA_ILi8EEESF_EEENS5_IJSF_SB_EEEEEEEvNS4_8identityESY_S18_vS19_EENS_8epilogue10collective18CollectiveEpilogueINS1B_23Sm100TmaWarpSpecializedILi3ELi2ELi16ELb1ELb0EEEJSG_NS5_IJNSR_ISE_SB_EENSR_ISF_SB_EEEEESH_SI_SH_SI_NS1B_6fusion15FusionCallbacksIS1F_NS1J_17LinearCombinationISH_fSH_fLNS_15FloatRoundStyleE2EEESG_S1I_JEEENS4_5SM1004TMEM4LOAD26SM100_TMEM_LOAD_16dp128b8xESY_S18_NS4_17SM75_U32x4_LDSM_NENS4_14SM90_TMA_STOREES18_NS4_17SM90_U32x4_STSM_NENS4_39AutoVectorizingCopyWithAssumedAlignmentILi128EEEEEEvvEEEEvNT_6ParamsE,"ax",@progbits
	.align	128
.text._ZN7cutlass13device_kernelINS_4gemm6kernel13GemmUniversalIN4cute5tupleIJiiiiEEENS1_10collective13CollectiveMmaINS1_35MainloopSm100TmaUmmaWarpSpecializedILi12ELi2ELi4ENS5_IJNS4_1CILi1EEESB_SB_EEEEENS5_IJNSA_ILi64EEESE_NSA_ILi32EEEEEENS_10tfloat32_tENS5_IJlSB_lEEESH_SI_NS4_8TiledMMAINS4_8MMA_AtomIJNS4_17SM100_MMA_TF32_SSISH_SH_fLi64ELi64ELNS4_4UMMA5MajorE0ELSN_0ELNSM_7ScaleInE0ELSO_0EEEEEENS4_6LayoutISC_NS5_IJNSA_ILi0EEESS_SS_EEEEENS5_IJNS4_10UnderscoreESV_SV_EEEEENS4_13SM90_TMA_LOADENS4_14ComposedLayoutINS4_7SwizzleILi3ELi4ELi3EEENS4_18smem_ptr_flag_bitsILi32EEENSR_INS5_IJNSA_ILi8EEESF_EEENS5_IJSF_SB_EEEEEEEvNS4_8identityESY_S18_vS19_EENS_8epilogue10collective18CollectiveEpilogueINS1B_23Sm100TmaWarpSpecializedILi3ELi2ELi16ELb1ELb0EEEJSG_NS5_IJNSR_ISE_SB_EENSR_ISF_SB_EEEEESH_SI_SH_SI_NS1B_6fusion15FusionCallbacksIS1F_NS1J_17LinearCombinationISH_fSH_fLNS_15FloatRoundStyleE2EEESG_S1I_JEEENS4_5SM1004TMEM4LOAD26SM100_TMEM_LOAD_16dp128b8xESY_S18_NS4_17SM75_U32x4_LDSM_NENS4_14SM90_TMA_STOREES18_NS4_17SM90_U32x4_STSM_NENS4_39AutoVectorizingCopyWithAssumedAlignmentILi128EEEEEEvvEEEEvNT_6ParamsE:
        .type           _ZN7cutlass13device_kernelINS_4gemm6kernel13GemmUniversalIN4cute5tupleIJiiiiEEENS1_10collective13CollectiveMmaINS1_35MainloopSm100TmaUmmaWarpSpecializedILi12ELi2ELi4ENS5_IJNS4_1CILi1EEESB_SB_EEEEENS5_IJNSA_ILi64EEESE_NSA_ILi32EEEEEENS_10tfloat32_tENS5_IJlSB_lEEESH_SI_NS4_8TiledMMAINS4_8MMA_AtomIJNS4_17SM100_MMA_TF32_SSISH_SH_fLi64ELi64ELNS4_4UMMA5MajorE0ELSN_0ELNSM_7ScaleInE0ELSO_0EEEEEENS4_6LayoutISC_NS5_IJNSA_ILi0EEESS_SS_EEEEENS5_IJNS4_10UnderscoreESV_SV_EEEEENS4_13SM90_TMA_LOADENS4_14ComposedLayoutINS4_7SwizzleILi3ELi4ELi3EEENS4_18smem_ptr_flag_bitsILi32EEENSR_INS5_IJNSA_ILi8EEESF_EEENS5_IJSF_SB_EEEEEEEvNS4_8identityESY_S18_vS19_EENS_8epilogue10collective18CollectiveEpilogueINS1B_23Sm100TmaWarpSpecializedILi3ELi2ELi16ELb1ELb0EEEJSG_NS5_IJNSR_ISE_SB_EENSR_ISF_SB_EEEEESH_SI_SH_SI_NS1B_6fusion15FusionCallbacksIS1F_NS1J_17LinearCombinationISH_fSH_fLNS_15FloatRoundStyleE2EEESG_S1I_JEEENS4_5SM1004TMEM4LOAD26SM100_TMEM_LOAD_16dp128b8xESY_S18_NS4_17SM75_U32x4_LDSM_NENS4_14SM90_TMA_STOREES18_NS4_17SM90_U32x4_STSM_NENS4_39AutoVectorizingCopyWithAssumedAlignmentILi128EEEEEEvvEEEEvNT_6ParamsE,@function
        .size           _ZN7cutlass13device_kernelINS_4gemm6kernel13GemmUniversalIN4cute5tupleIJiiiiEEENS1_10collective13CollectiveMmaINS1_35MainloopSm100TmaUmmaWarpSpecializedILi12ELi2ELi4ENS5_IJNS4_1CILi1EEESB_SB_EEEEENS5_IJNSA_ILi64EEESE_NSA_ILi32EEEEEENS_10tfloat32_tENS5_IJlSB_lEEESH_SI_NS4_8TiledMMAINS4_8MMA_AtomIJNS4_17SM100_MMA_TF32_SSISH_SH_fLi64ELi64ELNS4_4UMMA5MajorE0ELSN_0ELNSM_7ScaleInE0ELSO_0EEEEEENS4_6LayoutISC_NS5_IJNSA_ILi0EEESS_SS_EEEEENS5_IJNS4_10UnderscoreESV_SV_EEEEENS4_13SM90_TMA_LOADENS4_14ComposedLayoutINS4_7SwizzleILi3ELi4ELi3EEENS4_18smem_ptr_flag_bitsILi32EEENSR_INS5_IJNSA_ILi8EEESF_EEENS5_IJSF_SB_EEEEEEEvNS4_8identityESY_S18_vS19_EENS_8epilogue10collective18CollectiveEpilogueINS1B_23Sm100TmaWarpSpecializedILi3ELi2ELi16ELb1ELb0EEEJSG_NS5_IJNSR_ISE_SB_EENSR_ISF_SB_EEEEESH_SI_SH_SI_NS1B_6fusion15FusionCallbacksIS1F_NS1J_17LinearCombinationISH_fSH_fLNS_15FloatRoundStyleE2EEESG_S1I_JEEENS4_5SM1004TMEM4LOAD26SM100_TMEM_LOAD_16dp128b8xESY_S18_NS4_17SM75_U32x4_LDSM_NENS4_14SM90_TMA_STOREES18_NS4_17SM90_U32x4_STSM_NENS4_39AutoVectorizingCopyWithAssumedAlignmentILi128EEEEEEvvEEEEvNT_6ParamsE,(.L_x_179 - _ZN7cutlass13device_kernelINS_4gemm6kernel13GemmUniversalIN4cute5tupleIJiiiiEEENS1_10collective13CollectiveMmaINS1_35MainloopSm100TmaUmmaWarpSpecializedILi12ELi2ELi4ENS5_IJNS4_1CILi1EEESB_SB_EEEEENS5_IJNSA_ILi64EEESE_NSA_ILi32EEEEEENS_10tfloat32_tENS5_IJlSB_lEEESH_SI_NS4_8TiledMMAINS4_8MMA_AtomIJNS4_17SM100_MMA_TF32_SSISH_SH_fLi64ELi64ELNS4_4UMMA5MajorE0ELSN_0ELNSM_7ScaleInE0ELSO_0EEEEEENS4_6LayoutISC_NS5_IJNSA_ILi0EEESS_SS_EEEEENS5_IJNS4_10UnderscoreESV_SV_EEEEENS4_13SM90_TMA_LOADENS4_14ComposedLayoutINS4_7SwizzleILi3ELi4ELi3EEENS4_18smem_ptr_flag_bitsILi32EEENSR_INS5_IJNSA_ILi8EEESF_EEENS5_IJSF_SB_EEEEEEEvNS4_8identityESY_S18_vS19_EENS_8epilogue10collective18CollectiveEpilogueINS1B_23Sm100TmaWarpSpecializedILi3ELi2ELi16ELb1ELb0EEEJSG_NS5_IJNSR_ISE_SB_EENSR_ISF_SB_EEEEESH_SI_SH_SI_NS1B_6fusion15FusionCallbacksIS1F_NS1J_17LinearCombinationISH_fSH_fLNS_15FloatRoundStyleE2EEESG_S1I_JEEENS4_5SM1004TMEM4LOAD26SM100_TMEM_LOAD_16dp128b8xESY_S18_NS4_17SM75_U32x4_LDSM_NENS4_14SM90_TMA_STOREES18_NS4_17SM90_U32x4_STSM_NENS4_39AutoVectorizingCopyWithAssumedAlignmentILi128EEEEEEvvEEEEvNT_6ParamsE)
        .other          _ZN7cutlass13device_kernelINS_4gemm6kernel13GemmUniversalIN4cute5tupleIJiiiiEEENS1_10collective13CollectiveMmaINS1_35MainloopSm100TmaUmmaWarpSpecializedILi12ELi2ELi4ENS5_IJNS4_1CILi1EEESB_SB_EEEEENS5_IJNSA_ILi64EEESE_NSA_ILi32EEEEEENS_10tfloat32_tENS5_IJlSB_lEEESH_SI_NS4_8TiledMMAINS4_8MMA_AtomIJNS4_17SM100_MMA_TF32_SSISH_SH_fLi64ELi64ELNS4_4UMMA5MajorE0ELSN_0ELNSM_7ScaleInE0ELSO_0EEEEEENS4_6LayoutISC_NS5_IJNSA_ILi0EEESS_SS_EEEEENS5_IJNS4_10UnderscoreESV_SV_EEEEENS4_13SM90_TMA_LOADENS4_14ComposedLayoutINS4_7SwizzleILi3ELi4ELi3EEENS4_18smem_ptr_flag_bitsILi32EEENSR_INS5_IJNSA_ILi8EEESF_EEENS5_IJSF_SB_EEEEEEEvNS4_8identityESY_S18_vS19_EENS_8epilogue10collective18CollectiveEpilogueINS1B_23Sm100TmaWarpSpecializedILi3ELi2ELi16ELb1ELb0EEEJSG_NS5_IJNSR_ISE_SB_EENSR_ISF_SB_EEEEESH_SI_SH_SI_NS1B_6fusion15FusionCallbacksIS1F_NS1J_17LinearCombinationISH_fSH_fLNS_15FloatRoundStyleE2EEESG_S1I_JEEENS4_5SM1004TMEM4LOAD26SM100_TMEM_LOAD_16dp128b8xESY_S18_NS4_17SM75_U32x4_LDSM_NENS4_14SM90_TMA_STOREES18_NS4_17SM90_U32x4_STSM_NENS4_39AutoVectorizingCopyWithAssumedAlignmentILi128EEEEEEvvEEEEvNT_6ParamsE,@"STO_CUDA_ENTRY STV_DEFAULT"
_ZN7cutlass13device_kernelINS_4gemm6kernel13GemmUniversalIN4cute5tupleIJiiiiEEENS1_10collective13CollectiveMmaINS1_35MainloopSm100TmaUmmaWarpSpecializedILi12ELi2ELi4ENS5_IJNS4_1CILi1EEESB_SB_EEEEENS5_IJNSA_ILi64EEESE_NSA_ILi32EEEEEENS_10tfloat32_tENS5_IJlSB_lEEESH_SI_NS4_8TiledMMAINS4_8MMA_AtomIJNS4_17SM100_MMA_TF32_SSISH_SH_fLi64ELi64ELNS4_4UMMA5MajorE0ELSN_0ELNSM_7ScaleInE0ELSO_0EEEEEENS4_6LayoutISC_NS5_IJNSA_ILi0EEESS_SS_EEEEENS5_IJNS4_10UnderscoreESV_SV_EEEEENS4_13SM90_TMA_LOADENS4_14ComposedLayoutINS4_7SwizzleILi3ELi4ELi3EEENS4_18smem_ptr_flag_bitsILi32EEENSR_INS5_IJNSA_ILi8EEESF_EEENS5_IJSF_SB_EEEEEEEvNS4_8identityESY_S18_vS19_EENS_8epilogue10collective18CollectiveEpilogueINS1B_23Sm100TmaWarpSpecializedILi3ELi2ELi16ELb1ELb0EEEJSG_NS5_IJNSR_ISE_SB_EENSR_ISF_SB_EEEEESH_SI_SH_SI_NS1B_6fusion15FusionCallbacksIS1F_NS1J_17LinearCombinationISH_fSH_fLNS_15FloatRoundStyleE2EEESG_S1I_JEEENS4_5SM1004TMEM4LOAD26SM100_TMEM_LOAD_16dp128b8xESY_S18_NS4_17SM75_U32x4_LDSM_NENS4_14SM90_TMA_STOREES18_NS4_17SM90_U32x4_STSM_NENS4_39AutoVectorizingCopyWithAssumedAlignmentILi128EEEEEEvvEEEEvNT_6ParamsE:
[----:B------:R-:W1:Y:S01]  /*0000*/  LDC R1, c[0x0][0x37c] ;  /* 0x0000df00ff017b82 */ /* 0x000e620000000800 */
[----:B------:R-:W2:Y:S01]  /*0010*/  S2R R79, SR_TID.X ;  /* 0x00000000004f7919 */ /* 0x000ea20000002100 */
[----:B------:R-:W3:Y:S01]  /*0020*/  LDCU.64 UR4, c[0x0][0x890] ;  /* 0x00011200ff0477ac */ /* 0x000ee20008000a00 */
[----:B------:R-:W-:Y:S02]  /*0030*/  PRMT R67, RZ, 0x7610, R67 ;  /* 0x00007610ff437816 */ /* 0x000fe40000000043 */
[----:B------:R-:W-:Y:S01]  /*0040*/  ELECT P5, URZ, PT ;  /* 0x0000000000ff782f */ /* 0x000fe200038a0000 */
[----:B------:R-:W4:Y:S01]  /*0050*/  LDCU.64 UR46, c[0x0][0x358] ;  /* 0x00006b00ff2e77ac */ /* 0x000f220008000a00 */
[----:B---3--:R-:W-:-:S04]  /*0060*/  UISETP.NE.U32.AND UP0, UPT, UR4, URZ, UPT ;  /* 0x000000ff0400728c */ /* 0x008fc8000bf05070 */
[----:B------:R-:W-:Y:S01]  /*0070*/  UISETP.NE.AND.EX UP0, UPT, UR5, URZ, UPT, UP0 ;  /* 0x000000ff0500728c */ /* 0x000fe2000bf05300 */
[----:B--2---:R-:W-:-:S05]  /*0080*/  SHF.R.U32.HI R73, RZ, 0x5, R79 ;  /* 0x00000005ff497819 */ /* 0x004fca000001164f */
[----:B------:R-:W2:Y:S02]  /*0090*/  SHFL.IDX PT, R0, R73, RZ, 0x1f ;  /* 0x00001fff49007589 */ /* 0x000ea400000e0000 */
[----:B--2---:R-:W-:Y:S01]  /*00a0*/  R2UR UR8, R0 ;  /* 0x00000000000872ca */ /* 0x004fe200000e0000 */
[----:B-1--4-:R-:W-:-:S14]  /*00b0*/  BRA.U UP0, `(.L_x_0) ;  /* 0x00000001002c7547 */ /* 0x012fdc000b800000 */
[----:B------:R-:W1:Y:S02]  /*00c0*/  LDCU.64 UR6, c[0x0][0x888] ;  /* 0x00011100ff0677ac */ /* 0x000e640008000a00 */
[----:B-1----:R-:W-:-:S04]  /*00d0*/  UISETP.NE.U32.AND UP0, UPT, UR6, URZ, UPT ;  /* 0x000000ff0600728c */ /* 0x002fc8000bf05070 */
[----:B------:R-:W-:-:S09]  /*00e0*/  UISETP.NE.AND.EX UP0, UPT, UR7, URZ, UPT, UP0 ;  /* 0x000000ff0700728c */ /* 0x000fd2000bf05300 */
[----:B------:R-:W-:Y:S05]  /*00f0*/  BRA.U !UP0, `(.L_x_1) ;  /* 0x0000000108107547 */ /* 0x000fea000b800000 */
[----:B------:R-:W1:Y:S02]  /*0100*/  LDC.64 R2, c[0x0][0x888] ;  /* 0x00022200ff027b82 */ /* 0x000e640000000a00 */
[----:B-1----:R1:W5:Y:S01]  /*0110*/  LDG.E R35, desc[UR46][R2.64] ;  /* 0x0000002e02237981 */ /* 0x002362000c1e1900 */
[----:B------:R-:W-:Y:S01]  /*0120*/  HFMA2 R67, -RZ, RZ, 0, 5.9604644775390625e-08 ;  /* 0x00000001ff437431 */ /* 0x000fe200000001ff */
[----:B------:R-:W-:Y:S05]  /*0130*/  BRA `(.L_x_0) ;  /* 0x00000000000c7947 */ /* 0x000fea0003800000 */
.L_x_1:
[----:B------:R-:W1:Y:S01]  /*0140*/  LDCU UR6, c[0x0][0x880] ;  /* 0x00011000ff0677ac */ /* 0x000e620008000800 */
[----:B------:R-:W-:Y:S01]  /*0150*/  HFMA2 R67, -RZ, RZ, 0, 5.9604644775390625e-08 ;  /* 0x00000001ff437431 */ /* 0x000fe200000001ff */
[----:B-1----:R-:W-:-:S07]  /*0160*/  MOV R35, UR6 ;  /* 0x0000000600237c02 */ /* 0x002fce0008000f00 */
.L_x_0:
[----:B------:R-:W2:Y:S02]  /*0170*/  LDCU.64 UR6, c[0x0][0x8b0] ;  /* 0x00011600ff0677ac */ /* 0x000ea40008000a00 */
[----:B--2---:R-:W-:-:S04]  /*0180*/  UISETP.NE.U32.AND UP0, UPT, UR6, URZ, UPT ;  /* 0x000000ff0600728c */ /* 0x004fc8000bf05070 */
[----:B------:R-:W-:-:S09]  /*0190*/  UISETP.NE.AND.EX UP0, UPT, UR7, URZ, UPT, UP0 ;  /* 0x000000ff0700728c */ /* 0x000fd2000bf05300 */
[----:B------:R-:W-:Y:S05]  /*01a0*/  BRA.U UP0, `(.L_x_2) ;  /* 0x0000000100247547 */ /* 0x000fea000b800000 */
[----:B------:R-:W2:Y:S02]  /*01b0*/  LDCU.64 UR6, c[0x0][0x8a8] ;  /* 0x00011500ff0677ac */ /* 0x000ea40008000a00 */
[----:B--2---:R-:W-:-:S04]  /*01c0*/  UISETP.NE.U32.AND UP0, UPT, UR6, URZ, UPT ;  /* 0x000000ff0600728c */ /* 0x004fc8000bf05070 */
[----:B------:R-:W-:-:S09]  /*01d0*/  UISETP.NE.AND.EX UP0, UPT, UR7, URZ, UPT, UP0 ;  /* 0x000000ff0700728c */ /* 0x000fd2000bf05300 */
[----:B------:R-:W-:Y:S05]  /*01e0*/  BRA.U !UP0, `(.L_x_3) ;  /* 0x00000001080c7547 */ /* 0x000fea000b800000 */
[----:B-1----:R-:W1:Y:S02]  /*01f0*/  LDC.64 R2, c[0x0][0x8a8] ;  /* 0x00022a00ff027b82 */ /* 0x002e640000000a00 */
[----:B-1----:R2:W5:Y:S01]  /*0200*/  LDG.E R33, desc[UR46][R2.64] ;  /* 0x0000002e02217981 */ /* 0x002562000c1e1900 */
[----:B------:R-:W-:Y:S05]  /*0210*/  BRA `(.L_x_2) ;  /* 0x0000000000087947 */ /* 0x000fea0003800000 */
.L_x_3:
[----:B------:R-:W2:Y:S02]  /*0220*/  LDCU UR6, c[0x0][0x8a0] ;  /* 0x00011400ff0677ac */ /* 0x000ea40008000800 */
[----:B--2---:R-:W-:Y:S02]  /*0230*/  MOV R33, UR6 ;  /* 0x0000000600217c02 */ /* 0x004fe40008000f00 */
.L_x_2:
[----:B------:R-:W-:Y:S01]  /*0240*/  IMAD.U32 R0, RZ, RZ, UR8 ;  /* 0x00000008ff007e24 */ /* 0x000fe2000f8e00ff */
[----:B------:R-:W-:Y:S04]  /*0250*/  BSSY.RECONVERGENT B0, `(.L_x_4) ;  /* 0x000000c000007945 */ /* 0x000fe80003800200 */
[C---:B------:R-:W-:Y:S02]  /*0260*/  ISETP.NE.OR P1, PT, R0.reuse, 0x1, !P5 ;  /* 0x000000010000780c */ /* 0x040fe40006f25670 */
[----:B------:R-:W-:-:S11]  /*0270*/  ISETP.NE.OR P0, PT, R0, 0x3, !P5 ;  /* 0x000000030000780c */ /* 0x000fd60006f05670 */
[----:B------:R-:W-:Y:S05]  /*0280*/  @P1 BRA `(.L_x_5) ;  /* 0x0000000000201947 */ /* 0x000fea0003800000 */
[----:B------:R-:W3:Y:S02]  /*0290*/  LDCU.64 UR6, c[0x0][0x348] ;  /* 0x00006900ff0677ac */ /* 0x000ee40008000a00 */
[----:B---3--:R-:W-:Y:S02]  /*02a0*/  UIADD3 UR10, UP1, UPT, UR6, 0x80, URZ ;  /* 0x00000080060a7890 */ /* 0x008fe4000ff3e0ff */
[----:B------:R-:W-:Y:S02]  /*02b0*/  UIADD3 UR6, UP0, UPT, UR6, 0x180, URZ ;  /* 0x0000018006067890 */ /* 0x000fe4000ff1e0ff */
[----:B------:R-:W-:Y:S02]  /*02c0*/  UIADD3.X UR11, UPT, UPT, URZ, UR7, URZ, UP1, !UPT ;  /* 0x00000007ff0b7290 */ /* 0x000fe40008ffe4ff */
[----:B------:R-:W-:-:S07]  /*02d0*/  UIADD3.X UR7, UPT, UPT, URZ, UR7, URZ, UP0, !UPT ;  /* 0x00000007ff077290 */ /* 0x000fce00087fe4ff */
[----:B------:R3:W-:Y:S02]  /*02e0*/  UTMACCTL.PF [UR10] ;  /* 0x000000000a0079b9 */ /* 0x0007e40008040000 */
[----:B------:R3:W-:Y:S02]  /*02f0*/  UTMACCTL.PF [UR6] ;  /* 0x00000000060079b9 */ /* 0x0007e40008040000 */
[----:B---3--:R-:W-:Y:S01]  /*0300*/  NOP ;  /* 0x0000000000007918 */ /* 0x008fe20000000000 */
.L_x_5:
[----:B------:R-:W-:Y:S05]  /*0310*/  BSYNC.RECONVERGENT B0 ;  /* 0x0000000000007941 */ /* 0x000fea0003800200 */
.L_x_4:
[----:B------:R-:W-:Y:S04]  /*0320*/  BSSY.RECONVERGENT B0, `(.L_x_6) ;  /* 0x000000a000007945 */ /* 0x000fe80003800200 */
        /* <DEDUP_REMOVED lines=9> */
.L_x_7:
[----:B------:R-:W-:Y:S05]  /*03c0*/  BSYNC.RECONVERGENT B0 ;  /* 0x0000000000007941 */ /* 0x000fea0003800200 */
.L_x_6:
[----:B------:R-:W3:Y:S01]  /*03d0*/  LDCU.64 UR6, c[0x0][0x888] ;  /* 0x00011100ff0677ac */ /* 0x000ee20008000a00 */
[----:B------:R-:W-:Y:S02]  /*03e0*/  UISETP.EQ.U32.AND UP1, UPT, UR4, URZ, UPT ;  /* 0x000000ff0400728c */ /* 0x000fe4000bf22070 */
[----:B------:R-:W-:Y:S02]  /*03f0*/  UPLOP3.LUT UP2, UPT, UPT, UPT, UPT, 0x80, 0x8 ;  /* 0x000000000008789c */ /* 0x000fe40003f4f070 */
[----:B---3--:R-:W-:-:S04]  /*0400*/  UISETP.NE.U32.AND UP0, UPT, UR6, URZ, UPT ;  /* 0x000000ff0600728c */ /* 0x008fc8000bf05070 */
[----:B------:R-:W-:-:S04]  /*0410*/  UISETP.NE.AND.EX UP0, UPT, UR7, URZ, UPT, UP0 ;  /* 0x000000ff0700728c */ /* 0x000fc8000bf05300 */
[----:B------:R-:W-:-:S04]  /*0420*/  UISETP.EQ.OR.EX UP3, UPT, UR5, URZ, !UP0, UP1 ;  /* 0x000000ff0500728c */ /* 0x000fc8000c762710 */
[----:B------:R-:W-:-:S05]  /*0430*/  UP2UR UR53, UPR, URZ, 0x8 ;  /* 0x00000008ff357883 */ /* 0x000fca0008000000 */
[----:B------:R-:W-:Y:S07]  /*0440*/  BRA.U !UP3, `(.L_x_8) ;  /* 0x000000010b207547 */ /* 0x000fee000b800000 */
[----:B------:R-:W-:Y:S01]  /*0450*/  UISETP.NE.U32.AND UP2, UPT, UR4, URZ, UPT ;  /* 0x000000ff0400728c */ /* 0x000fe2000bf45070 */
[----:B-----5:R-:W-:Y:S01]  /*0460*/  FSETP.NEU.AND P0, PT, R35, RZ, PT ;  /* 0x000000ff2300720b */ /* 0x020fe20003f0d000 */
[----:B------:R-:W-:Y:S02]  /*0470*/  USEL UR4, URZ, 0xffffffff, UP0 ;  /* 0xffffffffff047887 */ /* 0x000fe40008000000 */
[----:B------:R-:W-:-:S10]  /*0480*/  UISETP.NE.AND.EX UP2, UPT, UR5, URZ, UPT, UP2 ;  /* 0x000000ff0500728c */ /* 0x000fd4000bf45320 */
[----:B------:R-:W-:Y:S01]  /*0490*/  VOTEU.ANY UP1, P0 ;  /* 0x0000000000ff7886 */ /* 0x000fe20000020100 */
[----:B------:R-:W-:-:S04]  /*04a0*/  @!UP2 USEL UR4, URZ, 0xffffffff, UP1 ;  /* 0xffffffffff04a887 */ /* 0x000fc80008800000 */
[----:B------:R-:W-:-:S04]  /*04b0*/  ULOP3.LUT UR4, UR4, 0x1, URZ, 0xc0, !UPT ;  /* 0x0000000104047892 */ /* 0x000fc8000f8ec0ff */
[----:B------:R-:W-:-:S11]  /*04c0*/  UISETP.NE.U32.AND UP2, UPT, UR4, 0x1, UPT ;  /* 0x000000010400788c */ /* 0x000fd6000bf45070 */
.L_x_8:
[----:B-12---:R-:W1:Y:S01]  /*04d0*/  SHFL.IDX PT, R2, R73, RZ, 0x1f ;  /* 0x00001fff49027589 */ /* 0x006e6200000e0000 */
[----:B------:R-:W-:-:S04]  /*04e0*/  UISETP.NE.AND UP1, UPT, UR8, 0x2, UPT ;  /* 0x000000020800788c */ /* 0x000fc8000bf25270 */
[----:B------:R-:W-:Y:S01]  /*04f0*/  USEL UR6, URZ, 0x1, UP1 ;  /* 0x00000001ff067887 */ /* 0x000fe20008800000 */
[----:B-1----:R-:W-:-:S13]  /*0500*/  ISETP.NE.AND P0, PT, R2, RZ, PT ;  /* 0x000000ff0200720c */ /* 0x002fda0003f05270 */
[----:B------:R-:W-:Y:S05]  /*0510*/  @P0 BRA `(.L_x_9) ;  /* 0x0000000000940947 */ /* 0x000fea0003800000 */
[----:B------:R-:W-:Y:S01]  /*0520*/  ELECT P0, URZ, PT ;  /* 0x0000000000ff782f */ /* 0x000fe20003800000 */
[----:B------:R-:W-:-:S12]  /*0530*/  BSSY.RECONVERGENT B0, `(.L_x_9) ;  /* 0x0000023000007945 */ /* 0x000fd80003800200 */
[----:B------:R-:W-:Y:S05]  /*0540*/  @!P0 BRA `(.L_x_10) ;  /* 0x0000000000848947 */ /* 0x000fea0003800000 */
[----:B------:R-:W1:Y:S01]  /*0550*/  S2UR UR5, SR_CgaCtaId ;  /* 0x00000000000579c3 */ /* 0x000e620000008800 */
[----:B------:R-:W-:Y:S01]  /*0560*/  UMOV UR7, 0x400 ;  /* 0x0000040000077882 */ /* 0x000fe20000000000 */
[----:B------:R-:W-:Y:S02]  /*0570*/  UMOV UR4, 0x1 ;  /* 0x0000000100047882 */ /* 0x000fe40000000000 */
[----:B------:R-:W-:-:S04]  /*0580*/  UIADD3 UR10, UPT, UPT, -UR4, 0x100000, URZ ;  /* 0x00100000040a7890 */ /* 0x000fc8000fffe1ff */
[----:B------:R-:W-:Y:S02]  /*0590*/  USHF.L.U32 UR11, UR10, 0xb, URZ ;  /* 0x0000000b0a0b7899 */ /* 0x000fe400080006ff */
[----:B------:R-:W-:Y:S02]  /*05a0*/  USHF.L.U32 UR10, UR10, 0x1, URZ ;  /* 0x000000010a0a7899 */ /* 0x000fe400080006ff */
[----:B-1----:R-:W-:Y:S01]  /*05b0*/  ULEA UR5, UR5, UR7, 0x18 ;  /* 0x0000000705057291 */ /* 0x002fe2000f8ec0ff */
[----:B------:R-:W1:Y:S11]  /*05c0*/  FENCE.VIEW.ASYNC.S ;  /* 0x00000000000073c6 */ /* 0x000e760000000000 */
[----:B-1----:R1:W2:Y:S01]  /*05d0*/  SYNCS.EXCH.64 URZ, [UR5], UR10 ;  /* 0x0000000a05ff75b2 */ /* 0x0022a20008000100 */
[----:B------:R1:W3:Y:S01]  /*05e0*/  SYNCS.EXCH.64 URZ, [UR5+0x60], UR10 ;  /* 0x0000600a05ff75b2 */ /* 0x0002e20008000100 */
[----:B------:R1:W4:Y:S01]  /*05f0*/  SYNCS.EXCH.64 URZ, [UR5+0x8], UR10 ;  /* 0x0000080a05ff75b2 */ /* 0x0003220008000100 */
[----:B------:R1:W1:Y:S01]  /*0600*/  SYNCS.EXCH.64 URZ, [UR5+0x68], UR10 ;  /* 0x0000680a05ff75b2 */ /* 0x0002620008000100 */
        /* <DEDUP_REMOVED lines=20> */
[----:B--2---:R-:W-:Y:S01]  /*0750*/  NOP ;  /* 0x0000000000007918 */ /* 0x004fe20000000000 */
.L_x_10:
[----:B-1----:R-:W-:Y:S05]  /*0760*/  BSYNC.RECONVERGENT B0 ;  /* 0x0000000000007941 */ /* 0x002fea0003800200 */
.L_x_9:
[----:B------:R-:W1:Y:S01]  /*0770*/  SHFL.IDX PT, R2, R73, RZ, 0x1f ;  /* 0x00001fff49027589 */ /* 0x000e6200000e0000 */
[----:B------:R-:W-:Y:S01]  /*0780*/  NOP ;  /* 0x0000000000007918 */ /* 0x000fe20000000000 */
[----:B-1----:R-:W-:-:S13]  /*0790*/  ISETP.NE.AND P0, PT, R2, 0x1, PT ;  /* 0x000000010200780c */ /* 0x002fda0003f05270 */
[----:B------:R-:W-:Y:S05]  /*07a0*/  @P0 BRA `(.L_x_11) ;  /* 0x0000000000500947 */ /* 0x000fea0003800000 */
[----:B------:R-:W1:Y:S01]  /*07b0*/  S2UR UR7, SR_CgaCtaId ;  /* 0x00000000000779c3 */ /* 0x000e620000008800 */
[----:B------:R-:W-:Y:S01]  /*07c0*/  UMOV UR9, 0x400 ;  /* 0x0000040000097882 */ /* 0x000fe20000000000 */
[----:B------:R-:W-:Y:S01]  /*07d0*/  UMOV UR5, 0x20 ;  /* 0x0000002000057882 */ /* 0x000fe20000000000 */
[----:B------:R-:W-:Y:S01]  /*07e0*/  UMOV UR4, 0x80 ;  /* 0x0000008000047882 */ /* 0x000fe20000000000 */
[----:B------:R-:W-:-:S04]  /*07f0*/  UIADD3 UR10, UPT, UPT, -UR5, 0x100000, URZ ;  /* 0x00100000050a7890 */ /* 0x000fc8000fffe1ff */
[----:B------:R-:W-:Y:S02]  /*0800*/  USHF.L.U32 UR11, UR10, 0xb, URZ ;  /* 0x0000000b0a0b7899 */ /* 0x000fe400080006ff */
[----:B------:R-:W-:Y:S02]  /*0810*/  USHF.L.U32 UR10, UR10, 0x1, URZ ;  /* 0x000000010a0a7899 */ /* 0x000fe400080006ff */
[----:B------:R-:W-:-:S04]  /*0820*/  UIADD3 UR4, UPT, UPT, -UR4, 0x100000, URZ ;  /* 0x0010000004047890 */ /* 0x000fc8000fffe1ff */
[----:B------:R-:W-:Y:S02]  /*0830*/  USHF.L.U32 UR5, UR4, 0xb, URZ ;  /* 0x0000000b04057899 */ /* 0x000fe400080006ff */
[----:B------:R-:W-:Y:S01]  /*0840*/  USHF.L.U32 UR4, UR4, 0x1, URZ ;  /* 0x0000000104047899 */ /* 0x000fe200080006ff */
[----:B------:R-:W-:Y:S01]  /*0850*/  ELECT P0, URZ, PT ;  /* 0x0000000000ff782f */ /* 0x000fe20003800000 */
[----:B-1----:R-:W-:Y:S01]  /*0860*/  ULEA UR7, UR7, UR9, 0x18 ;  /* 0x0000000907077291 */ /* 0x002fe2000f8ec0ff */
[----:B------:R-:W1:Y:S11]  /*0870*/  FENCE.VIEW.ASYNC.S ;  /* 0x00000000000073c6 */ /* 0x000e760000000000 */
[----:B-1----:R1:W2:Y:S01]  /*0880*/  SYNCS.EXCH.64 URZ, [UR7+0xc0], UR10 ;  /* 0x0000c00a07ff75b2 */ /* 0x0022a20008000100 */
[----:B------:R1:W1:Y:S01]  /*0890*/  SYNCS.EXCH.64 URZ, [UR7+0xd8], UR4 ;  /* 0x0000d80407ff75b2 */ /* 0x0002620008000100 */
[----:B------:R1:W1:Y:S01]  /*08a0*/  SYNCS.EXCH.64 URZ, [UR7+0xc8], UR10 ;  /* 0x0000c80a07ff75b2 */ /* 0x0002620008000100 */
[----:B------:R1:W1:Y:S01]  /*08b0*/  SYNCS.EXCH.64 URZ, [UR7+0xe0], UR4 ;  /* 0x0000e00407ff75b2 */ /* 0x0002620008000100 */
[----:B------:R1:W1:Y:S01]  /*08c0*/  SYNCS.EXCH.64 URZ, [UR7+0xd0], UR10 ;  /* 0x0000d00a07ff75b2 */ /* 0x0002620008000100 */
[----:B------:R1:W1:Y:S01]  /*08d0*/  SYNCS.EXCH.64 URZ, [UR7+0xe8], UR4 ;  /* 0x0000e80407ff75b2 */ /* 0x0002620008000100 */
[----:B------:R-:W-:Y:S01]  /*08e0*/  NOP ;  /* 0x0000000000007918 */ /* 0x000fe20000000000 */
.L_x_11:
[----:B------:R-:W3:Y:S01]  /*08f0*/  SHFL.IDX PT, R2, R73, RZ, 0x1f ;  /* 0x00001fff49027589 */ /* 0x000ee200000e0000 */
[----:B------:R-:W-:Y:S01]  /*0900*/  NOP ;  /* 0x0000000000007918 */ /* 0x000fe20000000000 */
[----:B---3--:R-:W-:-:S13]  /*0910*/  ISETP.NE.AND P0, PT, R2, 0x3, PT ;  /* 0x000000030200780c */ /* 0x008fda0003f05270 */
[----:B------:R-:W-:Y:S05]  /*0920*/  @P0 BRA `(.L_x_12) ;  /* 0x0000000000300947 */ /* 0x000fea0003800000 */
[----:B-1----:R-:W1:Y:S01]  /*0930*/  S2UR UR5, SR_CgaCtaId ;  /* 0x00000000000579c3 */ /* 0x002e620000008800 */
[----:B------:R-:W-:Y:S01]  /*0940*/  UMOV UR7, 0x400 ;  /* 0x0000040000077882 */ /* 0x000fe20000000000 */
[----:B------:R-:W-:Y:S01]  /*0950*/  UMOV UR4, 0x20 ;  /* 0x0000002000047882 */ /* 0x000fe20000000000 */
[----:B------:R-:W-:Y:S01]  /*0960*/  ELECT P0, URZ, PT ;  /* 0x0000000000ff782f */ /* 0x000fe20003800000 */
[----:B------:R-:W-:-:S04]  /*0970*/  UIADD3 UR10, UPT, UPT, -UR4, 0x100000, URZ ;  /* 0x00100000040a7890 */ /* 0x000fc8000fffe1ff */
[----:B------:R-:W-:Y:S02]  /*0980*/  USHF.L.U32 UR11, UR10, 0xb, URZ ;  /* 0x0000000b0a0b7899 */ /* 0x000fe400080006ff */
[----:B------:R-:W-:Y:S02]  /*0990*/  USHF.L.U32 UR10, UR10, 0x1, URZ ;  /* 0x000000010a0a7899 */ /* 0x000fe400080006ff */
[----:B-1----:R-:W-:Y:S01]  /*09a0*/  ULEA UR5, UR5, UR7, 0x18 ;  /* 0x0000000705057291 */ /* 0x002fe2000f8ec0ff */
[----:B------:R-:W1:Y:S11]  /*09b0*/  FENCE.VIEW.ASYNC.S ;  /* 0x00000000000073c6 */ /* 0x000e760000000000 */
[----:B-1----:R3:W1:Y:S01]  /*09c0*/  SYNCS.EXCH.64 URZ, [UR5+0xf0], UR10 ;  /* 0x0000f00a05ff75b2 */ /* 0x0026620008000100 */
[----:B------:R3:W1:Y:S02]  /*09d0*/  SYNCS.EXCH.64 URZ, [UR5+0xf8], UR10 ;  /* 0x0000f80a05ff75b2 */ /* 0x0006640008000100 */
[----:B---3--:R-:W-:Y:S01]  /*09e0*/  NOP ;  /* 0x0000000000007918 */ /* 0x008fe20000000000 */
.L_x_12:
[----:B------:R-:W3:Y:S01]  /*09f0*/  SHFL.IDX PT, R2, R73, RZ, 0x1f ;  /* 0x00001fff49027589 */ /* 0x000ee200000e0000 */
[----:B------:R-:W-:Y:S01]  /*0a00*/  NOP ;  /* 0x0000000000007918 */ /* 0x000fe20000000000 */
[----:B---3--:R-:W-:-:S13]  /*0a10*/  ISETP.NE.AND P0, PT, R2, 0x4, PT ;  /* 0x000000040200780c */ /* 0x008fda0003f05270 */
[----:B------:R-:W-:Y:S05]  /*0a20*/  @P0 BRA `(.L_x_13) ;  /* 0x00000000004c0947 */ /* 0x000fea0003800000 */
[----:B-1----:R-:W1:Y:S01]  /*0a30*/  S2UR UR5, SR_CgaCtaId ;  /* 0x00000000000579c3 */ /* 0x002e620000008800 */
[----:B------:R-:W-:Y:S01]  /*0a40*/  UMOV UR9, 0x100 ;  /* 0x0000010000097882 */ /* 0x000fe20000000000 */
[----:B------:R-:W-:Y:S01]  /*0a50*/  UMOV UR7, 0x400 ;  /* 0x0000040000077882 */ /* 0x000fe20000000000 */
[----:B------:R-:W-:Y:S01]  /*0a60*/  USEL UR9, UR9, 0xe0, UP2 ;  /* 0x000000e009097887 */ /* 0x000fe20009000000 */
[----:B------:R-:W-:Y:S01]  /*0a70*/  UMOV UR4, 0x1 ;  /* 0x0000000100047882 */ /* 0x000fe20000000000 */
[----:B------:R-:W-:Y:S01]  /*0a80*/  ELECT P0, URZ, PT ;  /* 0x0000000000ff782f */ /* 0x000fe20003800000 */
[----:B------:R-:W-:-:S04]  /*0a90*/  UIADD3 UR10, UPT, UPT, -UR4, 0x100000, URZ ;  /* 0x00100000040a7890 */ /* 0x000fc8000fffe1ff */
[----:B------:R-:W-:Y:S02]  /*0aa0*/  USHF.L.U32 UR11, UR10, 0xb, URZ ;  /* 0x0000000b0a0b7899 */ /* 0x000fe400080006ff */
[----:B------:R-:W-:Y:S02]  /*0ab0*/  USHF.L.U32 UR10, UR10, 0x1, URZ ;  /* 0x000000010a0a7899 */ /* 0x000fe400080006ff */
[----:B------:R-:W-:-:S04]  /*0ac0*/  UIADD3 UR12, UPT, UPT, -UR9, 0x100000, URZ ;  /* 0x00100000090c7890 */ /* 0x000fc8000fffe1ff */
[----:B------:R-:W-:Y:S02]  /*0ad0*/  USHF.L.U32 UR13, UR12, 0xb, URZ ;  /* 0x0000000b0c0d7899 */ /* 0x000fe400080006ff */
[----:B------:R-:W-:Y:S02]  /*0ae0*/  USHF.L.U32 UR12, UR12, 0x1, URZ ;  /* 0x000000010c0c7899 */ /* 0x000fe400080006ff */
[----:B-1----:R-:W-:Y:S01]  /*0af0*/  ULEA UR5, UR5, UR7, 0x18 ;  /* 0x0000000705057291 */ /* 0x002fe2000f8ec0ff */
[----:B------:R-:W1:Y:S11]  /*0b00*/  FENCE.VIEW.ASYNC.S ;  /* 0x00000000000073c6 */ /* 0x000e760000000000 */
[----:B-1----:R3:W1:Y:S01]  /*0b10*/  SYNCS.EXCH.64 URZ, [UR5+0x100], UR10 ;  /* 0x0001000a05ff75b2 */ /* 0x0026620008000100 */
[----:B------:R3:W1:Y:S01]  /*0b20*/  SYNCS.EXCH.64 URZ, [UR5+0x110], UR12 ;  /* 0x0001100c05ff75b2 */ /* 0x0006620008000100 */
[----:B------:R3:W1:Y:S01]  /*0b30*/  SYNCS.EXCH.64 URZ, [UR5+0x108], UR10 ;  /* 0x0001080a05ff75b2 */ /* 0x0006620008000100 */
[----:B------:R3:W1:Y:S02]  /*0b40*/  SYNCS.EXCH.64 URZ, [UR5+0x118], UR12 ;  /* 0x0001180c05ff75b2 */ /* 0x0006640008000100 */
[----:B---3--:R-:W-:Y:S01]  /*0b50*/  NOP ;  /* 0x0000000000007918 */ /* 0x008fe20000000000 */
.L_x_13:
[----:B------:R-:W3:Y:S01]  /*0b60*/  SHFL.IDX PT, R2, R73, RZ, 0x1f ;  /* 0x00001fff49027589 */ /* 0x000ee200000e0000 */
[----:B------:R-:W-:Y:S01]  /*0b70*/  NOP ;  /* 0x0000000000007918 */ /* 0x000fe20000000000 */
[----:B---3--:R-:W-:-:S13]  /*0b80*/  ISETP.NE.AND P0, PT, R2, 0x5, PT ;  /* 0x000000050200780c */ /* 0x008fda0003f05270 */
[----:B------:R-:W-:Y:S05]  /*0b90*/  @P0 BRA `(.L_x_14) ;  /* 0x0000000000580947 */ /* 0x000fea0003800000 */
[----:B-1----:R-:W1:Y:S01]  /*0ba0*/  S2UR UR7, SR_CgaCtaId ;  /* 0x00000000000779c3 */ /* 0x002e620000008800 */
        /* <DEDUP_REMOVED lines=12> */
[----:B-1----:R3:W1:Y:S01]  /*0c70*/  SYNCS.EXCH.64 URZ, [UR7+0x120], UR10 ;  /* 0x0001200a07ff75b2 */ /* 0x0026620008000100 */
[----:B------:R3:W1:Y:S01]  /*0c80*/  SYNCS.EXCH.64 URZ, [UR7+0x140], UR4 ;  /* 0x0001400407ff75b2 */ /* 0x0006620008000100 */
[----:B------:R3:W1:Y:S01]  /*0c90*/  SYNCS.EXCH.64 URZ, [UR7+0x128], UR10 ;  /* 0x0001280a07ff75b2 */ /* 0x0006620008000100 */
[----:B------:R3:W1:Y:S01]  /*0ca0*/  SYNCS.EXCH.64 URZ, [UR7+0x148], UR4 ;  /* 0x0001480407ff75b2 */ /* 0x0006620008000100 */
[----:B------:R3:W1:Y:S01]  /*0cb0*/  SYNCS.EXCH.64 URZ, [UR7+0x130], UR10 ;  /* 0x0001300a07ff75b2 */ /* 0x0006620008000100 */
[----:B------:R3:W1:Y:S01]  /*0cc0*/  SYNCS.EXCH.64 URZ, [UR7+0x150], UR4 ;  /* 0x0001500407ff75b2 */ /* 0x0006620008000100 */
[----:B------:R3:W1:Y:S01]  /*0cd0*/  SYNCS.EXCH.64 URZ, [UR7+0x138], UR10 ;  /* 0x0001380a07ff75b2 */ /* 0x0006620008000100 */
[----:B------:R3:W1:Y:S02]  /*0ce0*/  SYNCS.EXCH.64 URZ, [UR7+0x158], UR4 ;  /* 0x0001580407ff75b2 */ /* 0x0006640008000100 */
[----:B---3--:R-:W-:Y:S01]  /*0cf0*/  NOP ;  /* 0x0000000000007918 */ /* 0x008fe20000000000 */
.L_x_14:
        /* <DEDUP_REMOVED lines=18> */
.L_x_15:
[----:B-1----:R-:W1:Y:S01]  /*0e20*/  S2UR UR5, SR_CTAID.X ;  /* 0x00000000000579c3 */ /* 0x002e620000002500 */
[----:B------:R-:W-:-:S05]  /*0e30*/  CS2R.32 R68, SR_CgaSize ;  /* 0x0000000000447805 */ /* 0x000fca0000008a00 */
[----:B------:R-:W-:-:S05]  /*0e40*/  IMAD R68, R68, -0xa0, RZ ;  /* 0xffffff6044447824 */ /* 0x000fca00078e02ff */
[----:B------:R-:W-:-:S14]  /*0e50*/  R2UR UR9, R68 ;  /* 0x00000000440972ca */ /* 0x000fdc00000e0000 */
[----:B------:R-:W3:Y:S01]  /*0e60*/  LDCU UR9, c[0x0][UR9+0x2b0] ;  /* 0x00005600090977ac */ /* 0x000ee20008000800 */
[----:B------:R-:W-:Y:S01]  /*0e70*/  NOP ;  /* 0x0000000000007918 */ /* 0x000fe20000000000 */
[----:B------:R-:W-:-:S05]  /*0e80*/  CS2R.32 R68, SR_CgaSize ;  /* 0x0000000000447805 */ /* 0x000fca0000008a00 */
[----:B------:R-:W-:-:S05]  /*0e90*/  IMAD R68, R68, -0xa0, RZ ;  /* 0xffffff6044447824 */ /* 0x000fca00078e02ff */
[----:B------:R-:W-:-:S14]  /*0ea0*/  R2UR UR7, R68 ;  /* 0x00000000440772ca */ /* 0x000fdc00000e0000 */
[----:B------:R-:W2:Y:S01]  /*0eb0*/  LDCU UR7, c[0x0][UR7+0x2b4] ;  /* 0x00005680070777ac */ /* 0x000ea20008000800 */
[----:B------:R-:W4:Y:S08]  /*0ec0*/  S2UR UR4, SR_CTAID.Y ;  /* 0x00000000000479c3 */ /* 0x000f300000002600 */
[----:B------:R-:W2:Y:S01]  /*0ed0*/  LDC R9, c[0x0][0xb24] ;  /* 0x0002c900ff097b82 */ /* 0x000ea20000000800 */
[----:B-1----:R-:W-:-:S02]  /*0ee0*/  I2FP.F32.U32 R4, UR5 ;  /* 0x0000000500047c45 */ /* 0x002fc40008201000 */
[----:B------:R-:W-:-:S05]  /*0ef0*/  CS2R.32 R5, SR_CgaSize ;  /* 0x0000000000057805 */ /* 0x000fca0000008a00 */
[----:B------:R-:W-:-:S06]  /*0f00*/  IMAD R5, R5, -0xa0, RZ ;  /* 0xffffff6005057824 */ /* 0x000fcc00078e02ff */
[----:B------:R-:W1:Y:S01]  /*0f10*/  LDC R5, c[0x0][R5+0x2a0] ;  /* 0x0000a80005057b82 */ /* 0x000e620000000800 */
[----:B------:R-:W-:Y:S01]  /*0f20*/  MOV R21, UR5 ;  /* 0x0000000500157c02 */ /* 0x000fe20008000f00 */
[----:B---3--:R-:W-:Y:S01]  /*0f30*/  FMUL R4, R4, UR9 ;  /* 0x0000000904047c20 */ /* 0x008fe20008400000 */
[----:B----4-:R-:W-:Y:S02]  /*0f40*/  I2FP.F32.U32 R2, UR4 ;  /* 0x0000000400027c45 */ /* 0x010fe40008201000 */
[----:B------:R-:W-:-:S05]  /*0f50*/  CS2R.32 R3, SR_CgaSize ;  /* 0x0000000000037805 */ /* 0x000fca0000008a00 */
[----:B------:R-:W-:-:S06]  /*0f60*/  IMAD R3, R3, -0xa0, RZ ;  /* 0xffffff6003037824 */ /* 0x000fcc00078e02ff */
[----:B------:R-:W3:Y:S01]  /*0f70*/  LDC R3, c[0x0][R3+0x2a4] ;  /* 0x0000a90003037b82 */ /* 0x000ee20000000800 */
[----:B------:R-:W4:Y:S01]  /*0f80*/  F2I.U32.TRUNC.NTZ R68, R4 ;  /* 0x0000000400447305 */ /* 0x000f22000020f000 */
[----:B------:R-:W-:Y:S01]  /*0f90*/  MOV R20, UR4 ;  /* 0x0000000400147c02 */ /* 0x000fe20008000f00 */
[----:B--2---:R-:W-:-:S05]  /*0fa0*/  FMUL R2, R2, UR7 ;  /* 0x0000000702027c20 */ /* 0x004fca0008400000 */
[----:B------:R-:W-:Y:S01]  /*0fb0*/  BAR.SYNC.DEFER_BLOCKING 0x0 ;  /* 0x0000000000007b1d */ /* 0x000fe20000010000 */
[----:B------:R-:W-:-:S05]  /*0fc0*/  ISETP.GE.AND P0, PT, R9, 0x1, PT ;  /* 0x000000010900780c */ /* 0x000fca0003f06270 */
[----:B------:R-:W2:Y:S02]  /*0fd0*/  F2I.U32.TRUNC.NTZ R66, R2 ;  /* 0x0000000200427305 */ /* 0x000ea4000020f000 */
[----:B------:R-:W3:Y:S01]  /*0fe0*/  S2UR UR36, SR_CTAID.Z ;  /* 0x00000000002479c3 */ /* 0x000ee20000002700 */
[----:B----4-:R-:W-:-:S05]  /*0ff0*/  IADD3 R68, PT, PT, -R68, RZ, RZ ;  /* 0x000000ff44447210 */ /* 0x010fca0007ffe1ff */
[----:B-1----:R-:W-:Y:S01]  /*1000*/  IMAD R68, R5, R68, UR5 ;  /* 0x0000000505447e24 */ /* 0x002fe2000f8e0244 */
[----:B--2---:R-:W-:-:S05]  /*1010*/  IADD3 R66, PT, PT, -R66, RZ, RZ ;  /* 0x000000ff42427210 */ /* 0x004fca0007ffe1ff */
[----:B---3--:R-:W-:Y:S01]  /*1020*/  IMAD R66, R3, R66, UR4 ;  /* 0x0000000403427e24 */ /* 0x008fe2000f8e0242 */
[----:B------:R-:W-:Y:S06]  /*1030*/  @!P0 BRA `(.L_x_16) ;  /* 0x0000000000b88947 */ /* 0x000fec0003800000 */
[----:B------:R-:W1:Y:S01]  /*1040*/  LDC.64 R4, c[0x0][0xb18] ;  /* 0x0002c600ff047b82 */ /* 0x000e620000000a00 */
[----:B------:R-:W-:-:S07]  /*1050*/  ISETP.NE.AND P0, PT, R9, 0x1, PT ;  /* 0x000000010900780c */ /* 0x000fce0003f05270 */
[----:B------:R-:W2:Y:S08]  /*1060*/  LDC R10, c[0x0][0xb0c] ;  /* 0x0002c300ff0a7b82 */ /* 0x000eb00000000800 */
[----:B------:R-:W3:Y:S08]  /*1070*/  LDC R11, c[0x0][0x370] ;  /* 0x0000dc00ff0b7b82 */ /* 0x000ef00000000800 */
[----:B------:R-:W4:Y:S01]  /*1080*/  LDC R12, c[0x0][0x374] ;  /* 0x0000dd00ff0c7b82 */ /* 0x000f220000000800 */
[----:B-1----:R-:W-:-:S07]  /*1090*/  ISETP.NE.AND P1, PT, R4, 0x1, PT ;  /* 0x000000010400780c */ /* 0x002fce0003f25270 */
[----:B------:R-:W3:Y:S01]  /*10a0*/  LDC.64 R6, c[0x0][0xb10] ;  /* 0x0002c400ff067b82 */ /* 0x000ee20000000a00 */
[----:B--2---:R-:W-:-:S07]  /*10b0*/  ISETP.NE.AND P2, PT, R10, 0x1, PT ;  /* 0x000000010a00780c */ /* 0x004fce0003f45270 */
[----:B------:R-:W1:Y:S08]  /*10c0*/  LDC R8, c[0x0][0xb20] ;  /* 0x0002c800ff087b82 */ /* 0x000e700000000800 */
[----:B------:R-:W2:Y:S01]  /*10d0*/  LDC.64 R2, c[0x0][0xb28] ;  /* 0x0002ca00ff027b82 */ /* 0x000ea20000000a00 */
[----:B----4-:R-:W-:-:S04]  /*10e0*/  IMAD.HI.U32 R13, R12, R5, RZ ;  /* 0x000000050c0d7227 */ /* 0x010fc800078e00ff */
[----:B------:R-:W-:-:S04]  /*10f0*/  IMAD.HI.U32 R5, R20, R5, RZ ;  /* 0x0000000514057227 */ /* 0x000fc800078e00ff */
[----:B---3--:R-:W-:-:S04]  /*1100*/  IMAD.HI.U32 R14, R11, R6, RZ ;  /* 0x000000060b0e7227 */ /* 0x008fc800078e00ff */
[C---:B------:R-:W-:Y:S01]  /*1110*/  IMAD.HI.U32 R16, R21.reuse, R6, RZ ;  /* 0x0000000615107227 */ /* 0x040fe200078e00ff */
[-C--:B------:R-:W-:Y:S02]  /*1120*/  @P2 SHF.R.U32.HI R11, RZ, R7.reuse, R14 ;  /* 0x00000007ff0b2219 */ /* 0x080fe4000001160e */
[-C--:B-1----:R-:W-:Y:S02]  /*1130*/  @P1 SHF.R.U32.HI R12, RZ, R8.reuse, R13 ;  /* 0x00000008ff0c1219 */ /* 0x082fe4000001160d */
[----:B------:R-:W-:Y:S02]  /*1140*/  SHF.R.U32.HI R5, RZ, R8, R5 ;  /* 0x00000008ff057219 */ /* 0x000fe40000011605 */
[----:B------:R-:W-:Y:S02]  /*1150*/  SHF.R.U32.HI R16, RZ, R7, R16 ;  /* 0x00000007ff107219 */ /* 0x000fe40000011610 */
[----:B------:R-:W-:Y:S01]  /*1160*/  SEL R5, R20, R5, !P1 ;  /* 0x0000000514057207 */ /* 0x000fe20004800000 */
[----:B--2---:R-:W-:Y:S01]  /*1170*/  IMAD.HI.U32 R14, R12, R2, RZ ;  /* 0x000000020c0e7227 */ /* 0x004fe200078e00ff */
[----:B------:R-:W-:-:S02]  /*1180*/  SEL R7, R21, R16, !P2 ;  /* 0x0000001015077207 */ /* 0x000fc40005000000 */
[----:B------:R-:W-:Y:S01]  /*1190*/  IADD3 R13, PT, PT, -R5, RZ, RZ ;  /* 0x000000ff050d7210 */ /* 0x000fe20007ffe1ff */
[----:B------:R-:W-:Y:S01]  /*11a0*/  IMAD.HI.U32 R6, R11, R2, RZ ;  /* 0x000000020b067227 */ /* 0x000fe200078e00ff */
[----:B------:R-:W-:-:S03]  /*11b0*/  @P0 SHF.R.U32.HI R12, RZ, R3, R14 ;  /* 0x00000003ff0c0219 */ /* 0x000fc6000001160e */
[----:B------:R-:W-:Y:S01]  /*11c0*/  IMAD R13, R4, R13, R20 ;  /* 0x0000000d040d7224 */ /* 0x000fe200078e0214 */
[----:B------:R-:W-:Y:S01]  /*11d0*/  @P0 SHF.R.U32.HI R11, RZ, R3, R6 ;  /* 0x00000003ff0b0219 */ /* 0x000fe20000011606 */
[----:B------:R-:W-:-:S04]  /*11e0*/  IMAD R12, R12, R9, RZ ;  /* 0x000000090c0c7224 */ /* 0x000fc800078e02ff */
[----:B------:R-:W-:Y:S01]  /*11f0*/  IMAD R6, R11, R9, RZ ;  /* 0x000000090b067224 */ /* 0x000fe200078e02ff */
[----:B------:R-:W-:-:S04]  /*1200*/  ISETP.GE.AND P1, PT, R5, R12, PT ;  /* 0x0000000c0500720c */ /* 0x000fc80003f26270 */
[----:B------:R-:W-:Y:S01]  /*1210*/  ISETP.GE.OR P1, PT, R7, R6, P1 ;  /* 0x000000060700720c */ /* 0x000fe20000f26670 */
[----:B------:R-:W-:-:S05]  /*1220*/  IMAD.HI.U32 R6, R5, R2, RZ ;  /* 0x0000000205067227 */ /* 0x000fca00078e00ff */
[----:B------:R-:W-:-:S04]  /*1230*/  SHF.R.U32.HI R6, RZ, R3, R6 ;  /* 0x00000003ff067219 */ /* 0x000fc80000011606 */
[----:B------:R-:W-:-:S03]  /*1240*/  SEL R6, R5, R6, !P0 ;  /* 0x0000000605067207 */ /* 0x000fc60004000000 */
[----:B------:R-:W-:Y:S01]  /*1250*/  @!P1 IMAD.HI.U32 R8, R7, R2, RZ ;  /* 0x0000000207089227 */ /* 0x000fe200078e00ff */
[----:B------:R-:W-:-:S04]  /*1260*/  IADD3 R2, PT, PT, -R6, RZ, RZ ;  /* 0x000000ff06027210 */ /* 0x000fc80007ffe1ff */
[----:B------:R-:W-:Y:S01]  /*1270*/  @!P1 SHF.R.U32.HI R8, RZ, R3, R8 ;  /* 0x00000003ff089219 */ /* 0x000fe20000011608 */
[----:B------:R-:W-:-:S03]  /*1280*/  IMAD R2, R9, R2, R5 ;  /* 0x0000000209027224 */ /* 0x000fc600078e0205 */
[----:B------:R-:W-:-:S05]  /*1290*/  @!P1 SEL R3, R7, R8, !P0 ;  /* 0x0000000807039207 */ /* 0x000fca0004000000 */
[--C-:B------:R-:W-:Y:S02]  /*12a0*/  @!P1 IMAD.IADD R6, R6, 0x1, -R3.reuse ;  /* 0x0000000106069824 */ /* 0x100fe400078e0a03 */
[----:B------:R-:W-:Y:S01]  /*12b0*/  @!P1 IMAD R3, R2, R11, R3 ;  /* 0x0000000b02039224 */ /* 0x000fe200078e0203 */
[----:B------:R-:W-:Y:S01]  /*12c0*/  IADD3 R2, PT, PT, -R7, RZ, RZ ;  /* 0x000000ff07027210 */ /* 0x000fe20007ffe1ff */
[----:B------:R-:W-:Y:S02]  /*12d0*/  @!P1 IMAD R5, R6, R9, R7 ;  /* 0x0000000906059224 */ /* 0x000fe400078e0207 */
[----:B------:R-:W-:Y:S02]  /*12e0*/  @!P1 IMAD.MOV.U32 R7, RZ, RZ, R3 ;  /* 0x000000ffff079224 */ /* 0x000fe400078e0003 */
[----:B------:R-:W-:Y:S02]  /*12f0*/  IMAD R2, R10, R2, R21 ;  /* 0x000000020a027224 */ /* 0x000fe400078e0215 */
[----:B------:R-:W-:-:S02]  /*1300*/  IMAD R20, R5, R4, R13 ;  /* 0x0000000405147224 */ /* 0x000fc400078e020d */
[----:B------:R-:W-:Y:S02]  /*1310*/  IMAD R21, R7, R10, R2 ;  /* 0x0000000a07157224 */ /* 0x000fe400078e0202 */
.L_x_16:
[----:B------:R-:W1:Y:S01]  /*1320*/  LDCU UR4, c[0x0][0xb30] ;  /* 0x00016600ff0477ac */ /* 0x000e620008000800 */
[----:B------:R-:W2:Y:S08]  /*1330*/  S2UR UR37, SR_CgaCtaId ;  /* 0x00000000002579c3 */ /* 0x000eb00000008800 */
[----:B------:R-:W3:Y:S01]  /*1340*/  LDC R26, c[0x0][0xb24] ;  /* 0x0002c900ff1a7b82 */ /* 0x000ee20000000800 */
[----:B-1----:R-:W-:-:S09]  /*1350*/  UISETP.NE.AND UP1, UPT, UR4, 0x1, UPT ;  /* 0x000000010400788c */ /* 0x002fd2000bf25270 */
[----:B--2---:R-:W-:Y:S05]  /*1360*/  BRA.U UP1, `(.L_x_17) ;  /* 0x0000000101407547 */ /* 0x004fea000b800000 */
[----:B------:R-:W1:Y:S08]  /*1370*/  LDC.64 R4, c[0x0][0xb10] ;  /* 0x0002c400ff047b82 */ /* 0x000e700000000a00 */
[----:B------:R-:W2:Y:S08]  /*1380*/  LDC.64 R2, c[0x0][0xb18] ;  /* 0x0002c600ff027b82 */ /* 0x000eb00000000a00 */
[----:B------:R-:W4:Y:S08]  /*1390*/  LDC R6, c[0x0][0xb20] ;  /* 0x0002c800ff067b82 */ /* 0x000f300000000800 */
[----:B------:R-:W3:Y:S01]  /*13a0*/  LDC R8, c[0x0][0xb0c] ;  /* 0x0002c300ff087b82 */ /* 0x000ee20000000800 */
[----:B-1----:R-:W-:-:S05]  /*13b0*/  IMAD.HI.U32 R4, R21, R4, RZ ;  /* 0x0000000415047227 */ /* 0x002fca00078e00ff */
[----:B------:R-:W-:Y:S01]  /*13c0*/  SHF.R.U32.HI R4, RZ, R5, R4 ;  /* 0x00000005ff047219 */ /* 0x000fe20000011604 */
[----:B--2---:R-:W-:Y:S01]  /*13d0*/  IMAD.HI.U32 R3, R20, R3, RZ ;  /* 0x0000000314037227 */ /* 0x004fe200078e00ff */
[----:B------:R-:W-:-:S04]  /*13e0*/  ISETP.NE.AND P0, PT, R2, 0x1, PT ;  /* 0x000000010200780c */ /* 0x000fc80003f05270 */
[----:B----4-:R-:W-:-:S04]  /*13f0*/  SHF.R.U32.HI R3, RZ, R6, R3 ;  /* 0x00000006ff037219 */ /* 0x010fc80000011603 */
[----:B------:R-:W-:Y:S02]  /*1400*/  SEL R3, R20, R3, !P0 ;  /* 0x0000000314037207 */ /* 0x000fe40004000000 */
[----:B---3--:R-:W-:-:S04]  /*1410*/  ISETP.NE.AND P1, PT, R8, 0x1, PT ;  /* 0x000000010800780c */ /* 0x008fc80003f25270 */
[----:B------:R-:W-:-:S05]  /*1420*/  SEL R4, R21, R4, !P1 ;  /* 0x0000000415047207 */ /* 0x000fca0004800000 */
[----:B------:R-:W-:Y:S02]  /*1430*/  IMAD.IADD R5, R3, 0x1, -R4 ;  /* 0x0000000103057824 */ /* 0x000fe400078e0a04 */
[----:B------:R-:W-:Y:S02]  /*1440*/  IMAD.IADD R3, R4, 0x1, -R3 ;  /* 0x0000000104037824 */ /* 0x000fe400078e0a03 */
[----:B------:R-:W-:Y:S02]  /*1450*/  IMAD R21, R5, R8, R21 ;  /* 0x0000000805157224 */ /* 0x000fe400078e0215 */
[----:B------:R-:W-:-:S07]  /*1460*/  IMAD R20, R3, R2, R20 ;  /* 0x0000000203147224 */ /* 0x000fce00078e0214 */
.L_x_17:
[----:B------:R-:W-:Y:S01]  /*1470*/  BAR.SYNC.DEFER_BLOCKING 0x0 ;  /* 0x0000000000007b1d */ /* 0x000fe20000010000 */
[----:B------:R-:W-:Y:S01]  /*1480*/  UISETP.NE.AND UP1, UPT, UR8, 0x2, UPT ;  /* 0x000000020800788c */ /* 0x000fe2000bf25270 */
[----:B------:R-:W-:Y:S02]  /*1490*/  ISETP.NE.OR P5, PT, R0, 0x2, !P5 ;  /* 0x000000020000780c */ /* 0x000fe40006fa5670 */
[----:B------:R-:W-:-:S06]  /*14a0*/  LOP3.LUT R2, R79, 0x1f, RZ, 0xc0, !PT ;  /* 0x0000001f4f027812 */ /* 0x000fcc00078ec0ff */
[----:B------:R-:W-:Y:S05]  /*14b0*/  BRA.U UP1, `(.L_x_18) ;  /* 0x0000001501787547 */ /* 0x000fea000b800000 */
[----:B------:R-:W1:Y:S01]  /*14c0*/  LDCU UR13, c[0x0][0x38c] ;  /* 0x00007180ff0d77ac */ /* 0x000e620008000800 */
[----:B------:R-:W2:Y:S01]  /*14d0*/  LDC R9, c[0x0][0x370] ;  /* 0x0000dc00ff097b82 */ /* 0x000ea20000000800 */
[----:B------:R-:W-:Y:S01]  /*14e0*/  PLOP3.LUT P1, PT, PT, PT, UP2, 0x80, 0x8 ;  /* 0x000000000008781c */ /* 0x000fe20003f2f028 */
[----:B------:R-:W-:Y:S01]  /*14f0*/  HFMA2 R12, -RZ, RZ, 0, 0 ;  /* 0x00000000ff0c7431 */ /* 0x000fe200000001ff */
[----:B------:R-:W-:Y:S01]  /*1500*/  ISETP.EQ.OR P4, PT, R2, RZ, P5 ;  /* 0x000000ff0200720c */ /* 0x000fe20002f82670 */
[----:B------:R-:W-:Y:S01]  /*1510*/  IMAD.MOV.U32 R15, RZ, RZ, 0x1 ;  /* 0x00000001ff0f7424 */ /* 0x000fe200078e00ff */
[----:B------:R-:W-:Y:S01]  /*1520*/  PLOP3.LUT P1, PT, P1, PT, PT, 0x8, 0x80 ;  /* 0x000000000080781c */ /* 0x000fe20000f2e170 */
[----:B------:R-:W-:Y:S01]  /*1530*/  IMAD.MOV.U32 R14, RZ, RZ, RZ ;  /* 0x000000ffff0e7224 */ /* 0x000fe200078e00ff */
[----:B------:R-:W-:Y:S01]  /*1540*/  MOV R8, 0x1 ;  /* 0x0000000100087802 */ /* 0x000fe20000000f00 */
[----:B------:R-:W4:Y:S01]  /*1550*/  LDC R0, c[0x0][0x374] ;  /* 0x0000dd00ff007b82 */ /* 0x000f220000000800 */
[----:B------:R-:W-:Y:S01]  /*1560*/  IMAD.MOV.U32 R10, RZ, RZ, RZ ;  /* 0x000000ffff0a7224 */ /* 0x000fe200078e00ff */
[----:B------:R-:W2:Y:S01]  /*1570*/  LDCU.64 UR22, c[0x0][0x348] ;  /* 0x00006900ff1677ac */ /* 0x000ea20008000a00 */
[----:B------:R-:W-:Y:S01]  /*1580*/  UMOV UR6, URZ ;  /* 0x000000ff00067c82 */ /* 0x000fe20008000000 */
[----:B-1----:R-:W-:-:S04]  /*1590*/  UIADD3 UR5, UPT, UPT, UR13, 0x1f, URZ ;  /* 0x0000001f0d057890 */ /* 0x002fc8000fffe0ff */
[----:B------:R-:W-:-:S04]  /*15a0*/  USHF.R.S32.HI UR4, URZ, 0x1f, UR5 ;  /* 0x0000001fff047899 */ /* 0x000fc80008011405 */
[----:B------:R-:W-:-:S04]  /*15b0*/  ULEA.HI UR4, UR4, UR5, URZ, 0x5 ;  /* 0x0000000504047291 */ /* 0x000fc8000f8f28ff */
[----:B------:R-:W-:Y:S02]  /*15c0*/  USHF.R.S32.HI UR15, URZ, 0x5, UR4 ;  /* 0x00000005ff0f7899 */ /* 0x000fe40008011404 */
[----:B------:R-:W-:Y:S02]  /*15d0*/  UIADD3 UR4, UPT, UPT, UR13, -0x1, URZ ;  /* 0xffffffff0d047890 */ /* 0x000fe4000fffe0ff */
[----:B------:R-:W-:Y:S02]  /*15e0*/  UISETP.LT.U32.AND UP0, UPT, UR15, 0xc, UPT ;  /* 0x0000000c0f00788c */ /* 0x000fe4000bf01070 */
[----:B------:R-:W-:Y:S02]  /*15f0*/  UISETP.GE.U32.AND UP1, UPT, UR4, -0x3f, UPT ;  /* 0xffffffc10400788c */ /* 0x000fe4000bf26070 */
[----:B------:R-:W-:Y:S02]  /*1600*/  USEL UR14, UR15, 0xc, UP0 ;  /* 0x0000000c0f0e7887 */ /* 0x000fe40008000000 */
[----:B------:R-:W-:-:S02]  /*1610*/  UIADD3 UR13, UPT, UPT, UR13, 0x3e, URZ ;  /* 0x0000003e0d0d7890 */ /* 0x000fc4000fffe0ff */
[----:B------:R-:W-:Y:S02]  /*1620*/  UIADD3 UR5, UPT, UPT, UR14, -0x1, URZ ;  /* 0xffffffff0e057890 */ /* 0x000fe4000fffe0ff */
[----:B------:R-:W-:-:S03]  /*1630*/  UIADD3 UR7, UPT, UPT, UR15, -UR14, URZ ;  /* 0x8000000e0f077290 */ /* 0x000fc6000fffe0ff */
[----:B------:R-:W-:-:S04]  /*1640*/  @UP1 UIADD3 UR5, UPT, UPT, UR14, URZ, URZ ;  /* 0x000000ff0e051290 */ /* 0x000fc8000fffe0ff */
[----:B--2---:R-:W-:-:S12]  /*1650*/  UIADD3 UR5, UPT, UPT, UR5, 0x1, URZ ;  /* 0x0000000105057890 */ /* 0x004fd8000fffe0ff */
.L_x_36:
[----:B------:R-:W-:Y:S01]  /*1660*/  UISETP.NE.AND UP0, UPT, UR37, URZ, UPT ;  /* 0x000000ff2500728c */ /* 0x000fe2000bf05270 */
[----:B------:R-:W1:Y:S08]  /*1670*/  S2UR UR37, SR_CgaCtaId ;  /* 0x00000000002579c3 */ /* 0x000e700000008800 */
[----:B------:R-:W-:Y:S05]  /*1680*/  BRA.U UP0, `(.L_x_19) ;  /* 0x0000000100347547 */ /* 0x000fea000b800000 */
[----:B------:R-:W2:Y:S01]  /*1690*/  S2R R2, SR_CgaCtaId ;  /* 0x0000000000027919 */ /* 0x000ea20000008800 */
[----:B------:R-:W-:-:S04]  /*16a0*/  MOV R3, 0x400 ;  /* 0x0000040000037802 */ /* 0x000fc80000000f00 */
[----:B--2---:R-:W-:Y:S02]  /*16b0*/  LEA R3, R2, R3, 0x18 ;  /* 0x0000000302037211 */ /* 0x004fe400078ec0ff */
[----:B------:R-:W-:-:S03]  /*16c0*/  SHF.L.U32 R2, R8, 0x1f, RZ ;  /* 0x0000001f08027819 */ /* 0x000fc600000006ff */
[----:B------:R-:W-:-:S04]  /*16d0*/  IMAD R3, R10, 0x8, R3 ;  /* 0x000000080a037824 */ /* 0x000fc800078e0203 */
[----:B------:R-:W2:Y:S02]  /*16e0*/  SYNCS.PHASECHK.TRANS64.TRYWAIT P0, [R3+URZ+0x170], R2 ;  /* 0x00017002030075a7 */ /* 0x000ea400080011ff */
[----:B--2---:R-:W-:Y:S05]  /*16f0*/  @!P0 BRA `(.L_x_20) ;  /* 0x0000005c00bc8947 */ /* 0x004fea0003800000 */
.L_x_124:
[----:B------:R-:W-:Y:S01]  /*1700*/  VIADD R10, R10, 0x1 ;  /* 0x000000010a0a7836 */ /* 0x000fe20000000000 */
[----:B------:R2:W-:Y:S04]  /*1710*/  SYNCS.ARRIVE.TRANS64.A1T0 RZ, [R3+URZ+0x160], RZ ;  /* 0x000160ff03ff79a7 */ /* 0x0005e800081000ff */
[----:B------:R-:W-:-:S04]  /*1720*/  ISETP.NE.AND P0, PT, R10, 0x2, PT ;  /* 0x000000020a00780c */ /* 0x000fc80003f05270 */
[----:B------:R-:W-:Y:S02]  /*1730*/  SEL R10, R10, RZ, P0 ;  /* 0x000000ff0a0a7207 */ /* 0x000fe40000000000 */
[----:B--2---:R-:W-:-:S04]  /*1740*/  SEL R3, RZ, 0x1, P0 ;  /* 0x00000001ff037807 */ /* 0x004fc80000000000 */
[----:B------:R-:W-:-:S07]  /*1750*/  LOP3.LUT R8, R8, R3, RZ, 0x3c, !PT ;  /* 0x0000000308087212 */ /* 0x000fce00078e3cff */
.L_x_19:
[----:B------:R-:W-:Y:S01]  /*1760*/  UMOV UR4, 0x400 ;  /* 0x0000040000047882 */ /* 0x000fe20000000000 */
[----:B------:R-:W-:Y:S01]  /*1770*/  SHF.L.U32 R2, R15, 0x1f, RZ ;  /* 0x0000001f0f027819 */ /* 0x000fe200000006ff */
[----:B-1----:R-:W-:Y:S01]  /*1780*/  ULEA UR4, UR37, UR4, 0x18 ;  /* 0x0000000425047291 */ /* 0x002fe2000f8ec0ff */
[----:B------:R-:W-:Y:S01]  /*1790*/  R2UR UR35, R21 ;  /* 0x00000000152372ca */ /* 0x000fe200000e0000 */
[----:B------:R-:W-:Y:S01]  /*17a0*/  UISETP.GE.U32.AND UP0, UPT, UR13, 0x3f, UPT ;  /* 0x0000003f0d00788c */ /* 0x000fe2000bf06070 */
[----:B------:R-:W-:Y:S01]  /*17b0*/  R2UR UR11, R20 ;  /* 0x00000000140b72ca */ /* 0x000fe200000e0000 */
[----:B------:R-:W-:Y:S01]  /*17c0*/  ULEA UR8, UR6, UR4, 0x3 ;  /* 0x0000000406087291 */ /* 0x000fe2000f8e18ff */
[----:B------:R-:W-:-:S08]  /*17d0*/  UMOV UR24, URZ ;  /* 0x000000ff00187c82 */ /* 0x000fd00008000000 */
[----:B------:R1:W2:Y:S01]  /*17e0*/  SYNCS.PHASECHK.TRANS64.TRYWAIT P0, [UR8+0x60], R2 ;  /* 0x00006002ff0075a7 */ /* 0x0002a20008001108 */
[----:B------:R-:W-:Y:S02]  /*17f0*/  USHF.L.U32 UR35, UR35, 0x6, URZ ;  /* 0x0000000623237899 */ /* 0x000fe400080006ff */
[----:B------:R-:W-:Y:S01]  /*1800*/  USHF.L.U32 UR11, UR11, 0x6, URZ ;  /* 0x000000060b0b7899 */ /* 0x000fe200080006ff */
[----:B------:R-:W-:Y:S11]  /*1810*/  BRA.U !UP0, `(.L_x_21) ;  /* 0x0000000108a47547 */ /* 0x000ff6000b800000 */
[----:B------:R-:W-:Y:S01]  /*1820*/  UMOV UR16, URZ ;  /* 0x000000ff00107c82 */ /* 0x000fe20008000000 */
[----:B------:R-:W-:-:S05]  /*1830*/  UMOV UR17, UR6 ;  /* 0x0000000600117c82 */ /* 0x000fca0008000000 */
.L_x_26:
[----:B-1----:R-:W-:Y:S01]  /*1840*/  ULEA UR33, UR17, UR4, 0x3 ;  /* 0x0000000411217291 */ /* 0x002fe2000f8e18ff */
[----:B--2---:R-:W-:Y:S01]  /*1850*/  @!P5 MOV R3, 0x4000 ;  /* 0x000040000003d802 */ /* 0x004fe20000000f00 */
[----:B--2---:R-:W-:Y:S10]  /*1860*/  @P0 BRA `(.L_x_22) ;  /* 0x00000000000c0947 */ /* 0x004ff40003800000 */
[----:B------:R-:W-:-:S04]  /*1870*/  SHF.L.U32 R5, R15, 0x1f, RZ ;  /* 0x0000001f0f057819 */ /* 0x000fc800000006ff */
[----:B------:R-:W2:Y:S02]  /*1880*/  SYNCS.PHASECHK.TRANS64.TRYWAIT P0, [UR33+0x60], R5 ;  /* 0x00006005ff0075a7 */ /* 0x000ea40008001121 */
[----:B--2---:R-:W-:Y:S05]  /*1890*/  @!P0 BRA `(.L_x_23) ;  /* 0x0000005c00688947 */ /* 0x004fea0003800000 */
.L_x_22:
[----:B------:R2:W-:Y:S01]  /*18a0*/  @!P5 SYNCS.ARRIVE.TRANS64 RZ, [UR33], R3 ;  /* 0x00000003ffffd9a7 */ /* 0x0005e20008000021 */
[----:B------:R-:W-:Y:S04]  /*18b0*/  BSSY.RECONVERGENT B0, `(.L_x_24) ;  /* 0x0000003000007945 */ /* 0x000fe80003800200 */
[----:B------:R-:W-:Y:S05]  /*18c0*/  @P4 BRA `(.L_x_25) ;  /* 0x0000000000044947 */ /* 0x000fea0003800000 */
[----:B------:R-:W-:Y:S05]  /*18d0*/  BPT.TRAP 0x1 ;  /* 0x000000040000795c */ /* 0x000fea0000300000 */
.L_x_25:
[----:B------:R-:W-:Y:S05]  /*18e0*/  BSYNC.RECONVERGENT B0 ;  /* 0x0000000000007941 */ /* 0x000fea0003800200 */
.L_x_24:
[----:B------:R-:W-:Y:S02]  /*18f0*/  UIADD3 UR6, UPT, UPT, UR17, 0x1, URZ ;  /* 0x0000000111067890 */ /* 0x000fe4000fffe0ff */
[----:B------:R-:W-:Y:S02]  /*1900*/  UIADD3 UR26, UP1, UPT, UR22, 0x80, URZ ;  /* 0x00000080161a7890 */ /* 0x000fe4000ff3e0ff */
[----:B------:R-:W-:Y:S02]  /*1910*/  UISETP.NE.AND UP0, UPT, UR6, 0xc, UPT ;  /* 0x0000000c0600788c */ /* 0x000fe4000bf05270 */
[----:B------:R-:W-:Y:S02]  /*1920*/  USHF.L.U32 UR34, UR16, 0x5, URZ ;  /* 0x0000000510227899 */ /* 0x000fe400080006ff */
[----:B------:R-:W-:Y:S02]  /*1930*/  USEL UR9, URZ, 0x1, UP0 ;  /* 0x00000001ff097887 */ /* 0x000fe40008000000 */
[----:B------:R-:W-:-:S02]  /*1940*/  USEL UR6, UR6, URZ, UP0 ;  /* 0x000000ff06067287 */ /* 0x000fc40008000000 */
[----:B------:R-:W-:Y:S02]  /*1950*/  UIADD3 UR20, UP0, UPT, UR22, 0x180, URZ ;  /* 0x0000018016147890 */ /* 0x000fe4000ff1e0ff */
[----:B------:R-:W-:Y:S01]  /*1960*/  ULEA UR8, UR6, UR4, 0x3 ;  /* 0x0000000406087291 */ /* 0x000fe2000f8e18ff */
[----:B------:R-:W-:Y:S01]  /*1970*/  LOP3.LUT R15, R15, UR9, RZ, 0x3c, !PT ;  /* 0x000000090f0f7c12 */ /* 0x000fe2000f8e3cff */
[----:B------:R-:W-:Y:S02]  /*1980*/  UIADD3.X UR27, UPT, UPT, URZ, UR23, URZ, UP1, !UPT ;  /* 0x00000017ff1b7290 */ /* 0x000fe40008ffe4ff */
[----:B------:R-:W-:Y:S01]  /*1990*/  UIADD3.X UR21, UPT, UPT, URZ, UR23, URZ, UP0, !UPT ;  /* 0x00000017ff157290 */ /* 0x000fe200087fe4ff */
[----:B-1----:R-:W-:Y:S01]  /*19a0*/  SHF.L.U32 R2, R15, 0x1f, RZ ;  /* 0x0000001f0f027819 */ /* 0x002fe200000006ff */
[----:B------:R-:W-:Y:S01]  /*19b0*/  UMOV UR18, 0x0 ;  /* 0x0000000000127882 */ /* 0x000fe20000000000 */
[----:B------:R-:W-:Y:S01]  /*19c0*/  UMOV UR19, 0x10000000 ;  /* 0x1000000000137882 */ /* 0x000fe20000000000 */
[----:B------:R-:W-:Y:S01]  /*19d0*/  UMOV UR12, UR36 ;  /* 0x00000024000c7c82 */ /* 0x000fe20008000000 */
[----:B------:R1:W1:Y:S01]  /*19e0*/  SYNCS.PHASECHK.TRANS64.TRYWAIT P0, [UR8+0x60], R2 ;  /* 0x00006002ff0075a7 */ /* 0x0002620008001108 */
[----:B------:R-:W-:Y:S01]  /*19f0*/  ULEA UR8, UR17, UR4, 0xd ;  /* 0x0000000411087291 */ /* 0x000fe2000f8e68ff */
[----:B------:R-:W-:Y:S01]  /*1a00*/  UMOV UR9, UR33 ;  /* 0x0000002100097c82 */ /* 0x000fe20008000000 */
[----:B------:R-:W-:-:S02]  /*1a10*/  UMOV UR10, UR34 ;  /* 0x00000022000a7c82 */ /* 0x000fc40008000000 */
[----:B------:R-:W-:Y:S02]  /*1a20*/  UIADD3 UR32, UPT, UPT, UR8, 0x6800, URZ ;  /* 0x0000680008207890 */ /* 0x000fe4000fffe0ff */
[----:B------:R-:W-:Y:S02]  /*1a30*/  UIADD3 UR8, UPT, UPT, UR8, 0x1e800, URZ ;  /* 0x0001e80008087890 */ /* 0x000fe4000fffe0ff */
[----:B------:R-:W-:Y:S01]  /*1a40*/  UIADD3 UR16, UPT, UPT, UR16, 0x1, URZ ;  /* 0x0000000110107890 */ /* 0x000fe2000fffe0ff */
[----:B------:R-:W-:Y:S01]  /*1a50*/  UMOV UR24, UR5 ;  /* 0x0000000500187c82 */ /* 0x000fe20008000000 */
[----:B------:R-:W-:Y:S02]  /*1a60*/  UMOV UR17, UR6 ;  /* 0x0000000600117c82 */ /* 0x000fe40008000000 */
[----:B------:R-:W-:Y:S01]  /*1a70*/  UISETP.NE.AND UP0, UPT, UR16, UR5, UPT ;  /* 0x000000051000728c */ /* 0x000fe2000bf05270 */
[----:B------:R1:W-:Y:S02]  /*1a80*/  UTMALDG.3D [UR32], [UR26], desc[UR18] ;  /* 0x000012201a0075b4 */ /* 0x0003e40008011000 */
[----:B------:R1:W-:Y:S06]  /*1a90*/  UTMALDG.3D [UR8], [UR20], desc[UR18] ;  /* 0x00001208140075b4 */ /* 0x0003ec0008011000 */
[----:B------:R-:W-:Y:S05]  /*1aa0*/  BRA.U UP0, `(.L_x_26) ;  /* 0xfffffffd00647547 */ /* 0x000fea000b83ffff */
.L_x_21:
[----:B-1----:R-:W-:Y:S01]  /*1ab0*/  ULEA UR8, UR6, UR4, 0x3 ;  /* 0x0000000406087291 */ /* 0x002fe2000f8e18ff */
[----:B------:R-:W-:Y:S01]  /*1ac0*/  SHF.L.U32 R2, R15, 0x1f, RZ ;  /* 0x0000001f0f027819 */ /* 0x000fe200000006ff */
[----:B------:R-:W-:Y:S01]  /*1ad0*/  @!P1 SYNCS.ARRIVE.TRANS64.A1T0 RZ, [UR4+0xf8], RZ ;  /* 0x0000f8ffffff99a7 */ /* 0x000fe20008100004 */
[----:B------:R-:W-:-:S06]  /*1ae0*/  UISETP.GT.AND UP0, UPT, UR15, UR14, UPT ;  /* 0x0000000e0f00728c */ /* 0x000fcc000bf04270 */
[----:B--2---:R1:W2:Y:S03]  /*1af0*/  SYNCS.PHASECHK.TRANS64.TRYWAIT P0, [UR8+0x60], R2 ;  /* 0x00006002ff0075a7 */ /* 0x0042a60008001108 */
[----:B------:R-:W-:Y:S05]  /*1b00*/  BRA.U !UP0, `(.L_x_27) ;  /* 0x0000000108a87547 */ /* 0x000fea000b800000 */
[----:B------:R-:W-:Y:S01]  /*1b10*/  UIADD3 UR21, UPT, UPT, UR7, UR24, URZ ;  /* 0x0000001807157290 */ /* 0x000fe2000fffe0ff */
[----:B------:R-:W-:-:S11]  /*1b20*/  UMOV UR25, UR6 ;  /* 0x0000000600197c82 */ /* 0x000fd60008000000 */
.L_x_32:
[----:B-1----:R-:W-:Y:S01]  /*1b30*/  ULEA UR17, UR25, UR4, 0x3 ;  /* 0x0000000419117291 */ /* 0x002fe2000f8e18ff */
[----:B--2---:R-:W-:Y:S01]  /*1b40*/  @!P5 MOV R3, 0x4000 ;  /* 0x000040000003d802 */ /* 0x004fe20000000f00 */
[----:B--2---:R-:W-:Y:S10]  /*1b50*/  @P0 BRA `(.L_x_28) ;  /* 0x00000000000c0947 */ /* 0x004ff40003800000 */
[----:B------:R-:W-:-:S04]  /*1b60*/  SHF.L.U32 R5, R15, 0x1f, RZ ;  /* 0x0000001f0f057819 */ /* 0x000fc800000006ff */
[----:B------:R-:W2:Y:S02]  /*1b70*/  SYNCS.PHASECHK.TRANS64.TRYWAIT P0, [UR17+0x60], R5 ;  /* 0x00006005ff0075a7 */ /* 0x000ea40008001111 */
[----:B--2---:R-:W-:Y:S05]  /*1b80*/  @!P0 BRA `(.L_x_29) ;  /* 0x0000005800c48947 */ /* 0x004fea0003800000 */
.L_x_28:
[----:B------:R2:W-:Y:S01]  /*1b90*/  @!P5 SYNCS.ARRIVE.TRANS64 RZ, [UR17], R3 ;  /* 0x00000003ffffd9a7 */ /* 0x0005e20008000011 */
[----:B------:R-:W-:Y:S04]  /*1ba0*/  BSSY.RECONVERGENT B0, `(.L_x_30) ;  /* 0x0000003000007945 */ /* 0x000fe80003800200 */
[----:B------:R-:W-:Y:S05]  /*1bb0*/  @P4 BRA `(.L_x_31) ;  /* 0x0000000000044947 */ /* 0x000fea0003800000 */
[----:B------:R-:W-:Y:S05]  /*1bc0*/  BPT.TRAP 0x1 ;  /* 0x000000040000795c */ /* 0x000fea0000300000 */
.L_x_31:
[----:B------:R-:W-:Y:S05]  /*1bd0*/  BSYNC.RECONVERGENT B0 ;  /* 0x0000000000007941 */ /* 0x000fea0003800200 */
.L_x_30:
        /* <DEDUP_REMOVED lines=20> */
[----:B------:R-:W-:Y:S01]  /*1d20*/  UIADD3 UR8, UPT, UPT, UR8, 0x1e800, URZ ;  /* 0x0001e80008087890 */ /* 0x000fe2000fffe0ff */
[----:B------:R-:W-:Y:S01]  /*1d30*/  UMOV UR9, UR17 ;  /* 0x0000001100097c82 */ /* 0x000fe20008000000 */
[----:B------:R-:W-:Y:S01]  /*1d40*/  UMOV UR10, UR18 ;  /* 0x00000012000a7c82 */ /* 0x000fe20008000000 */
[----:B------:R-:W-:Y:S01]  /*1d50*/  UIADD3 UR24, UPT, UPT, UR24, 0x1, URZ ;  /* 0x0000000118187890 */ /* 0x000fe2000fffe0ff */
[----:B------:R-:W-:-:S03]  /*1d60*/  UMOV UR25, UR6 ;  /* 0x0000000600197c82 */ /* 0x000fc60008000000 */
[----:B------:R1:W-:Y:S01]  /*1d70*/  UTMALDG.3D [UR16], [UR30], desc[UR26] ;  /* 0x00001a101e0075b4 */ /* 0x0003e20008011000 */
[----:B------:R-:W-:Y:S01]  /*1d80*/  UISETP.NE.AND UP0, UPT, UR24, UR21, UPT ;  /* 0x000000151800728c */ /* 0x000fe2000bf05270 */
[----:B------:R1:W-:Y:S08]  /*1d90*/  UTMALDG.3D [UR8], [UR28], desc[UR26] ;  /* 0x00001a081c0075b4 */ /* 0x0003f00008011000 */
[----:B------:R-:W-:Y:S05]  /*1da0*/  BRA.U UP0, `(.L_x_32) ;  /* 0xfffffffd00607547 */ /* 0x000fea000b83ffff */
.L_x_27:
[----:B-1----:R-:W-:Y:S01]  /*1db0*/  LEA R2, R14, UR4, 0x3 ;  /* 0x000000040e027c11 */ /* 0x002fe2000f8e18ff */
[----:B------:R-:W-:Y:S01]  /*1dc0*/  NOP ;  /* 0x0000000000007918 */ /* 0x000fe20000000000 */
[----:B--2---:R-:W-:Y:S02]  /*1dd0*/  SHF.L.U32 R3, R12, 0x1f, RZ ;  /* 0x0000001f0c037819 */ /* 0x004fe400000006ff */
[----:B------:R-:W-:Y:S02]  /*1de0*/  LEA R4, R14, UR4, 0x4 ;  /* 0x000000040e047c11 */ /* 0x000fe4000f8e20ff */
[----:B------:R-:W1:Y:S02]  /*1df0*/  SYNCS.PHASECHK.TRANS64.TRYWAIT P0, [R2+URZ+0x100], R3 ;  /* 0x00010003020075a7 */ /* 0x000e6400080011ff */
[----:B-1----:R-:W-:Y:S05]  /*1e00*/  @!P0 BRA `(.L_x_33) ;  /* 0x00000058003c8947 */ /* 0x002fea0003800000 */
.L_x_127:
[----:B------:R-:W2:Y:S01]  /*1e10*/  LDS.128 R4, [R4+0x190] ;  /* 0x0001900004047984 */ /* 0x000ea20000000c00 */
[----:B---3--:R-:W-:Y:S01]  /*1e20*/  ISETP.GE.AND P0, PT, R26, 0x1, PT ;  /* 0x000000011a00780c */ /* 0x008fe20003f06270 */
[----:B-1----:R-:W-:Y:S01]  /*1e30*/  VIADD R2, R2, 0x110 ;  /* 0x0000011002027836 */ /* 0x002fe20000000000 */
[----:B------:R-:W-:Y:S01]  /*1e40*/  @!PT LDS RZ, [RZ] ;  /* 0x00000000fffff984 */ /* 0x000fe20000000800 */
[----:B------:R-:W-:Y:S01]  /*1e50*/  @!PT LDS RZ, [RZ] ;  /* 0x00000000fffff984 */ /* 0x000fe20000000800 */
[----:B------:R-:W-:Y:S01]  /*1e60*/  @!PT LDS RZ, [RZ] ;  /* 0x00000000fffff984 */ /* 0x000fe20000000800 */
[----:B------:R-:W-:Y:S01]  /*1e70*/  @!PT LDS RZ, [RZ] ;  /* 0x00000000fffff984 */ /* 0x000fe20000000800 */
[----:B------:R1:W-:Y:S06]  /*1e80*/  MEMBAR.ALL.CTA ;  /* 0x0000000000007992 */ /* 0x0003ec0000008000 */
[----:B-1----:R-:W1:Y:S01]  /*1e90*/  FENCE.VIEW.ASYNC.S ;  /* 0x00000000000073c6 */ /* 0x002e620000000000 */
[----:B------:R-:W-:-:S04]  /*1ea0*/  PRMT R2, RZ, 0x654, R2 ;  /* 0x00000654ff027816 */ /* 0x000fc80000000002 */
[----:B-1----:R1:W-:Y:S01]  /*1eb0*/  SYNCS.ARRIVE.TRANS64.RED.A1T0 RZ, [R2+URZ], RZ ;  /* 0x000000ff02ff79a7 */ /* 0x0023e200081004ff */
[----:B--2---:R-:W-:-:S13]  /*1ec0*/  LOP3.LUT P2, RZ, R6, 0x1, RZ, 0xc0, !PT ;  /* 0x0000000106ff7812 */ /* 0x004fda000784c0ff */
[----:B------:R-:W-:Y:S01]  /*1ed0*/  @P2 SHF.R.U32.HI R3, RZ, 0x10, R5 ;  /* 0x00000010ff032819 */ /* 0x000fe20000011605 */
[----:B------:R-:W-:Y:S01]  /*1ee0*/  VOTEU.ANY UP0, P2 ;  /* 0x0000000000ff7886 */ /* 0x000fe20001000100 */
[----:B------:R-:W-:Y:S02]  /*1ef0*/  @P2 MOV R13, R4 ;  /* 0x00000004000d2202 */ /* 0x000fe40000000f00 */
[----:B------:R-:W-:Y:S02]  /*1f00*/  @P2 R2UR.BROADCAST UR8, R3 ;  /* 0x00000000030822ca */ /* 0x000fe400008e0000 */
[----:B------:R-:W-:-:S11]  /*1f10*/  @P2 LOP3.LUT R11, R5, 0xffff, RZ, 0xc0, !PT ;  /* 0x0000ffff050b2812 */ /* 0x000fd600078ec0ff */
[----:B------:R-:W-:Y:S01]  /*1f20*/  @UP0 UMOV UR36, UR8 ;  /* 0x0000000800240c82 */ /* 0x000fe20008000000 */
[----:B-1----:R-:W-:Y:S05]  /*1f30*/  @!P0 BRA `(.L_x_34) ;  /* 0x0000000000b88947 */ /* 0x002fea0003800000 */
[----:B------:R-:W4:Y:S01]  /*1f40*/  LDC.64 R4, c[0x0][0xb18] ;  /* 0x0002c600ff047b82 */ /* 0x000f220000000a00 */
[----:B------:R-:W-:-:S07]  /*1f50*/  ISETP.NE.AND P3, PT, R26, 0x1, PT ;  /* 0x000000011a00780c */ /* 0x000fce0003f65270 */
[----:B------:R-:W1:Y:S08]  /*1f60*/  LDC.64 R6, c[0x0][0xb10] ;  /* 0x0002c400ff067b82 */ /* 0x000e700000000a00 */
[----:B------:R-:W2:Y:S08]  /*1f70*/  LDC R16, c[0x0][0xb20] ;  /* 0x0002c800ff107b82 */ /* 0x000eb00000000800 */
[----:B------:R-:W3:Y:S01]  /*1f80*/  LDC R18, c[0x0][0xb0c] ;  /* 0x0002c300ff127b82 */ /* 0x000ee20000000800 */
[----:B----4-:R-:W-:Y:S01]  /*1f90*/  IMAD.HI.U32 R17, R0, R5, RZ ;  /* 0x0000000500117227 */ /* 0x010fe200078e00ff */
[----:B------:R-:W-:-:S03]  /*1fa0*/  ISETP.NE.AND P0, PT, R4, 0x1, PT ;  /* 0x000000010400780c */ /* 0x000fc60003f05270 */
[----:B------:R-:W-:-:S03]  /*1fb0*/  IMAD.HI.U32 R5, R11, R5, RZ ;  /* 0x000000050b057227 */ /* 0x000fc600078e00ff */
[----:B------:R-:W4:Y:S01]  /*1fc0*/  LDC.64 R2, c[0x0][0xb28] ;  /* 0x0002ca00ff027b82 */ /* 0x000f220000000a00 */
[----:B-1----:R-:W-:-:S04]  /*1fd0*/  IMAD.HI.U32 R20, R9, R6, RZ ;  /* 0x0000000609147227 */ /* 0x002fc800078e00ff */
[----:B------:R-:W-:Y:S01]  /*1fe0*/  IMAD.HI.U32 R22, R13, R6, RZ ;  /* 0x000000060d167227 */ /* 0x000fe200078e00ff */
[----:B------:R-:W-:Y:S02]  /*1ff0*/  SHF.R.U32.HI R20, RZ, R7, R20 ;  /* 0x00000007ff147219 */ /* 0x000fe40000011614 */
[-C--:B--2---:R-:W-:Y:S02]  /*2000*/  SHF.R.U32.HI R17, RZ, R16.reuse, R17 ;  /* 0x00000010ff117219 */ /* 0x084fe40000011611 */
[----:B------:R-:W-:Y:S02]  /*2010*/  SHF.R.U32.HI R16, RZ, R16, R5 ;  /* 0x00000010ff107219 */ /* 0x000fe40000011605 */
[----:B------:R-:W-:Y:S02]  /*2020*/  SEL R17, R0, R17, !P0 ;  /* 0x0000001100117207 */ /* 0x000fe40004000000 */
[----:B------:R-:W-:Y:S02]  /*2030*/  SHF.R.U32.HI R22, RZ, R7, R22 ;  /* 0x00000007ff167219 */ /* 0x000fe40000011616 */
[----:B---3--:R-:W-:-:S02]  /*2040*/  ISETP.NE.AND P1, PT, R18, 0x1, PT ;  /* 0x000000011200780c */ /* 0x008fc40003f25270 */
[----:B------:R-:W-:Y:S02]  /*2050*/  SEL R5, R11, R16, !P0 ;  /* 0x000000100b057207 */ /* 0x000fe40004000000 */
[----:B------:R-:W-:Y:S02]  /*2060*/  SEL R19, R9, R20, !P1 ;  /* 0x0000001409137207 */ /* 0x000fe40004800000 */
[----:B------:R-:W-:Y:S01]  /*2070*/  SEL R7, R13, R22, !P1 ;  /* 0x000000160d077207 */ /* 0x000fe20004800000 */
[----:B----4-:R-:W-:-:S04]  /*2080*/  IMAD.HI.U32 R20, R17, R2, RZ ;  /* 0x0000000211147227 */ /* 0x010fc800078e00ff */
[----:B------:R-:W-:Y:S01]  /*2090*/  IMAD.HI.U32 R6, R19, R2, RZ ;  /* 0x0000000213067227 */ /* 0x000fe200078e00ff */
[----:B------:R-:W-:-:S04]  /*20a0*/  @P3 SHF.R.U32.HI R17, RZ, R3, R20 ;  /* 0x00000003ff113219 */ /* 0x000fc80000011614 */
        /* <DEDUP_REMOVED lines=8> */
[----:B------:R-:W-:-:S04]  /*2130*/  @!P0 IMAD.HI.U32 R16, R7, R2, RZ ;  /* 0x0000000207108227 */ /* 0x000fc800078e00ff */
[----:B------:R-:W-:Y:S01]  /*2140*/  IMAD.MOV R2, RZ, RZ, -R6 ;  /* 0x000000ffff027224 */ /* 0x000fe200078e0a06 */
[----:B------:R-:W-:-:S03]  /*2150*/  @!P0 SHF.R.U32.HI R16, RZ, R3, R16 ;  /* 0x00000003ff108219 */ /* 0x000fc60000011610 */
[----:B------:R-:W-:Y:S01]  /*2160*/  IMAD R2, R26, R2, R5 ;  /* 0x000000021a027224 */ /* 0x000fe200078e0205 */
[----:B------:R-:W-:Y:S02]  /*2170*/  @!P0 SEL R3, R7, R16, !P3 ;  /* 0x0000001007038207 */ /* 0x000fe40005800000 */
[----:B------:R-:W-:-:S03]  /*2180*/  IADD3 R16, PT, PT, -R5, RZ, RZ ;  /* 0x000000ff05107210 */ /* 0x000fc60007ffe1ff */
[--C-:B------:R-:W-:Y:S02]  /*2190*/  @!P0 IMAD.IADD R6, R6, 0x1, -R3.reuse ;  /* 0x0000000106068824 */ /* 0x100fe400078e0a03 */
[----:B------:R-:W-:Y:S01]  /*21a0*/  @!P0 IMAD R3, R2, R19, R3 ;  /* 0x0000001302038224 */ /* 0x000fe200078e0203 */
[----:B------:R-:W-:Y:S01]  /*21b0*/  IADD3 R2, PT, PT, -R7, RZ, RZ ;  /* 0x000000ff07027210 */ /* 0x000fe20007ffe1ff */
[----:B------:R-:W-:Y:S02]  /*21c0*/  @!P0 IMAD R5, R26, R6, R7 ;  /* 0x000000061a058224 */ /* 0x000fe400078e0207 */
[----:B------:R-:W-:Y:S02]  /*21d0*/  IMAD R11, R4, R16, R11 ;  /* 0x00000010040b7224 */ /* 0x000fe400078e020b */
[----:B------:R-:W-:Y:S02]  /*21e0*/  @!P0 IMAD.MOV.U32 R7, RZ, RZ, R3 ;  /* 0x000000ffff078224 */ /* 0x000fe400078e0003 */
[----:B------:R-:W-:-:S02]  /*21f0*/  IMAD R2, R18, R2, R13 ;  /* 0x0000000212027224 */ /* 0x000fc400078e020d */
[----:B------:R-:W-:Y:S02]  /*2200*/  IMAD R11, R5, R4, R11 ;  /* 0x00000004050b7224 */ /* 0x000fe400078e020b */
[----:B------:R-:W-:Y:S02]  /*2210*/  IMAD R13, R7, R18, R2 ;  /* 0x00000012070d7224 */ /* 0x000fe400078e0202 */
.L_x_34:
[----:B------:R-:W1:Y:S02]  /*2220*/  LDCU UR8, c[0x0][0xb30] ;  /* 0x00016600ff0877ac */ /* 0x000e640008000800 */
[----:B-1----:R-:W-:-:S09]  /*2230*/  UISETP.NE.AND UP0, UPT, UR8, 0x1, UPT ;  /* 0x000000010800788c */ /* 0x002fd2000bf05270 */
[----:B------:R-:W-:Y:S05]  /*2240*/  BRA.U UP0, `(.L_x_35) ;  /* 0x0000000100407547 */ /* 0x000fea000b800000 */
[----:B------:R-:W1:Y:S08]  /*2250*/  LDC.64 R4, c[0x0][0xb10] ;  /* 0x0002c400ff047b82 */ /* 0x000e700000000a00 */
[----:B------:R-:W2:Y:S08]  /*2260*/  LDC.64 R2, c[0x0][0xb18] ;  /* 0x0002c600ff027b82 */ /* 0x000eb00000000a00 */
[----:B------:R-:W3:Y:S08]  /*2270*/  LDC R6, c[0x0][0xb20] ;  /* 0x0002c800ff067b82 */ /* 0x000ef00000000800 */
[----:B------:R-:W4:Y:S01]  /*2280*/  LDC R16, c[0x0][0xb0c] ;  /* 0x0002c300ff107b82 */ /* 0x000f220000000800 */
[----:B-1----:R-:W-:-:S05]  /*2290*/  IMAD.HI.U32 R4, R13, R4, RZ ;  /* 0x000000040d047227 */ /* 0x002fca00078e00ff */
[----:B------:R-:W-:Y:S01]  /*22a0*/  SHF.R.U32.HI R4, RZ, R5, R4 ;  /* 0x00000005ff047219 */ /* 0x000fe20000011604 */
[----:B--2---:R-:W-:Y:S01]  /*22b0*/  IMAD.HI.U32 R3, R11, R3, RZ ;  /* 0x000000030b037227 */ /* 0x004fe200078e00ff */
[----:B------:R-:W-:-:S04]  /*22c0*/  ISETP.NE.AND P0, PT, R2, 0x1, PT ;  /* 0x000000010200780c */ /* 0x000fc80003f05270 */
[----:B---3--:R-:W-:-:S04]  /*22d0*/  SHF.R.U32.HI R6, RZ, R6, R3 ;  /* 0x00000006ff067219 */ /* 0x008fc80000011603 */
[----:B------:R-:W-:Y:S02]  /*22e0*/  SEL R3, R11, R6, !P0 ;  /* 0x000000060b037207 */ /* 0x000fe40004000000 */
[----:B----4-:R-:W-:-:S04]  /*22f0*/  ISETP.NE.AND P1, PT, R16, 0x1, PT ;  /* 0x000000011000780c */ /* 0x010fc80003f25270 */
[----:B------:R-:W-:-:S05]  /*2300*/  SEL R4, R13, R4, !P1 ;  /* 0x000000040d047207 */ /* 0x000fca0004800000 */
[----:B------:R-:W-:Y:S02]  /*2310*/  IMAD.IADD R5, R3, 0x1, -R4 ;  /* 0x0000000103057824 */ /* 0x000fe400078e0a04 */
[----:B------:R-:W-:Y:S02]  /*2320*/  IMAD.IADD R3, R4, 0x1, -R3 ;  /* 0x0000000104037824 */ /* 0x000fe400078e0a03 */
[----:B------:R-:W-:Y:S02]  /*2330*/  IMAD R13, R5, R16, R13 ;  /* 0x00000010050d7224 */ /* 0x000fe400078e020d */
[----:B------:R-:W-:-:S07]  /*2340*/  IMAD R11, R3, R2, R11 ;  /* 0x00000002030b7224 */ /* 0x000fce00078e020b */
.L_x_35:
[----:B------:R-:W-:Y:S01]  /*2350*/  VIADD R14, R14, 0x1 ;  /* 0x000000010e0e7836 */ /* 0x000fe20000000000 */
[----:B------:R-:W-:Y:S01]  /*2360*/  PLOP3.LUT P1, PT, PT, PT, PT, 0x80, 0x8 ;  /* 0x000000000008781c */ /* 0x000fe20003f2f070 */
[----:B------:R-:W-:Y:S02]  /*2370*/  IMAD.IADD R21, R13, 0x1, R68 ;  /* 0x000000010d157824 */ /* 0x000fe400078e0244 */
[----:B------:R-:W-:Y:S01]  /*2380*/  IMAD.IADD R20, R11, 0x1, R66 ;  /* 0x000000010b147824 */ /* 0x000fe200078e0242 */
[----:B------:R-:W-:-:S04]  /*2390*/  ISETP.NE.AND P0, PT, R14, 0x2, PT ;  /* 0x000000020e00780c */ /* 0x000fc80003f05270 */
[----:B------:R-:W-:Y:S02]  /*23a0*/  SEL R3, RZ, 0x1, P0 ;  /* 0x00000001ff037807 */ /* 0x000fe40000000000 */
[----:B------:R-:W-:Y:S02]  /*23b0*/  SEL R14, R14, RZ, P0 ;  /* 0x000000ff0e0e7207 */ /* 0x000fe40000000000 */
[----:B------:R-:W-:Y:S01]  /*23c0*/  LOP3.LUT R12, R12, R3, RZ, 0x3c, !PT ;  /* 0x000000030c0c7212 */ /* 0x000fe200078e3cff */
[----:B------:R-:W-:Y:S06]  /*23d0*/  @P2 BRA `(.L_x_36) ;  /* 0xfffffff000a02947 */ /* 0x000fec000383ffff */
[----:B------:R-:W-:Y:S01]  /*23e0*/  UIADD3 UR4, UPT, UPT, UR4, 0x60, URZ ;  /* 0x0000006004047890 */ /* 0x000fe2000fffe0ff */
[----:B------:R-:W-:-:S03]  /*23f0*/  SHF.L.U32 R3, R15, 0x1f, RZ ;  /* 0x0000001f0f037819 */ /* 0x000fc600000006ff */
[----:B------:R-:W-:-:S09]  /*2400*/  ULEA UR5, UR6, UR4, 0x3 ;  /* 0x0000000406057291 */ /* 0x000fd2000f8e18ff */
[----:B------:R-:W1:Y:S02]  /*2410*/  SYNCS.PHASECHK.TRANS64.TRYWAIT P0, [UR5], R3 ;  /* 0x00000003ff0075a7 */ /* 0x000e640008001105 */
[----:B-1----:R-:W-:Y:S05]  /*2420*/  @!P0 BRA `(.L_x_37) ;  /* 0x0000005000c88947 */ /* 0x002fea0003800000 */
.L_x_129:
[----:B------:R-:W-:-:S04]  /*2430*/  UIADD3 UR6, UPT, UPT, UR6, 0x1, URZ ;  /* 0x0000000106067890 */ /* 0x000fc8000fffe0ff */
[----:B------:R-:W-:-:S04]  /*2440*/  UISETP.NE.AND UP0, UPT, UR6, 0xc, UPT ;  /* 0x0000000c0600788c */ /* 0x000fc8000bf05270 */
[----:B------:R-:W-:Y:S02]  /*2450*/  USEL UR7, URZ, 0x1, UP0 ;  /* 0x00000001ff077887 */ /* 0x000fe40008000000 */
[----:B------:R-:W-:-:S04]  /*2460*/  USEL UR6, UR6, URZ, UP0 ;  /* 0x000000ff06067287 */ /* 0x000fc80008000000 */
[----:B------:R-:W-:Y:S01]  /*2470*/  ULEA UR5, UR6, UR4, 0x3 ;  /* 0x0000000406057291 */ /* 0x000fe2000f8e18ff */
[----:B------:R-:W-:-:S04]  /*2480*/  LOP3.LUT R2, R15, UR7, RZ, 0x3c, !PT ;  /* 0x000000070f027c12 */ /* 0x000fc8000f8e3cff */
[----:B-1----:R-:W-:-:S04]  /*2490*/  SHF.L.U32 R3, R2, 0x1f, RZ ;  /* 0x0000001f02037819 */ /* 0x002fc800000006ff */
[----:B------:R-:W1:Y:S02]  /*24a0*/  SYNCS.PHASECHK.TRANS64.TRYWAIT P0, [UR5], R3 ;  /* 0x00000003ff0075a7 */ /* 0x000e640008001105 */
[----:B-1----:R-:W-:Y:S05]  /*24b0*/  @!P0 BRA `(.L_x_38) ;  /* 0x0000005000bc8947 */ /* 0x002fea0003800000 */
.L_x_131:
        /* <DEDUP_REMOVED lines=9> */
.L_x_133:
        /* <DEDUP_REMOVED lines=9> */
.L_x_135:
        /* <DEDUP_REMOVED lines=9> */
.L_x_137:
        /* <DEDUP_REMOVED lines=9> */
.L_x_139:
        /* <DEDUP_REMOVED lines=9> */
.L_x_141:
        /* <DEDUP_REMOVED lines=9> */
.L_x_143:
        /* <DEDUP_REMOVED lines=9> */
.L_x_145:
        /* <DEDUP_REMOVED lines=9> */
.L_x_147:
        /* <DEDUP_REMOVED lines=9> */
.L_x_149:
[----:B------:R-:W-:-:S04]  /*29d0*/  UIADD3 UR6, UPT, UPT, UR6, 0x1, URZ ;  /* 0x0000000106067890 */ /* 0x000fc8000fffe0ff */
[----:B------:R-:W-:-:S04]  /*29e0*/  UISETP.NE.AND UP0, UPT, UR6, 0xc, UPT ;  /* 0x0000000c0600788c */ /* 0x000fc8000bf05270 */
[----:B------:R-:W-:Y:S02]  /*29f0*/  USEL UR5, URZ, 0x1, UP0 ;  /* 0x00000001ff057887 */ /* 0x000fe40008000000 */
[----:B------:R-:W-:-:S04]  /*2a00*/  USEL UR6, UR6, URZ, UP0 ;  /* 0x000000ff06067287 */ /* 0x000fc80008000000 */
[----:B------:R-:W-:Y:S01]  /*2a10*/  ULEA UR6, UR6, UR4, 0x3 ;  /* 0x0000000406067291 */ /* 0x000fe2000f8e18ff */
[----:B-1----:R-:W-:-:S04]  /*2a20*/  LOP3.LUT R3, R2, UR5, RZ, 0x3c, !PT ;  /* 0x0000000502037c12 */ /* 0x002fc8000f8e3cff */
[----:B------:R-:W-:Y:S01]  /*2a30*/  SHF.L.U32 R3, R3, 0x1f, RZ ;  /* 0x0000001f03037819 */ /* 0x000fe200000006ff */
[----:B----4-:R-:W-:-:S07]  /*2a40*/  IMAD.U32 R0, RZ, RZ, UR6 ;  /* 0x00000006ff007e24 */ /* 0x010fce000f8e00ff */
.L_x_48:
[----:B-1----:R1:W2:Y:S02]  /*2a50*/  SYNCS.PHASECHK.TRANS64.TRYWAIT P0, [R0+URZ], R3 ;  /* 0x00000003000075a7 */ /* 0x0022a400080011ff */
[----:B--2---:R-:W-:Y:S05]  /*2a60*/  @!P0 NANOSLEEP.SYNCS 0x989680 ;  /* 0x009896800000895d */ /* 0x004fea0003900000 */
[----:B------:R-:W2:Y:S02]  /*2a70*/  @!P0 SYNCS.PHASECHK.TRANS64 P0, [R0+URZ], R3 ;  /* 0x00000003000085a7 */ /* 0x000ea400080010ff */
[----:B--2---:R-:W-:Y:S05]  /*2a80*/  @P0 EXIT ;  /* 0x000000000000094d */ /* 0x004fea0003800000 */
[----:B------:R-:W-:Y:S05]  /*2a90*/  BRA `(.L_x_48) ;  /* 0xfffffffc00ec7947 */ /* 0x000fea000383ffff */
.L_x_18:
[----:B------:R-:W-:-:S04]  /*2aa0*/  UISETP.NE.AND UP1, UPT, UR37, URZ, UPT ;  /* 0x000000ff2500728c */ /* 0x000fc8000bf25270 */
[----:B------:R-:W-:-:S09]  /*2ab0*/  UISETP.NE.OR UP1, UPT, UR8, 0x1, UP1 ;  /* 0x000000010800788c */ /* 0x000fd20008f25670 */
[----:B------:R-:W-:Y:S05]  /*2ac0*/  BRA.U UP1, `(.L_x_49) ;  /* 0x0000000501487547 */ /* 0x000fea000b800000 */
[----:B------:R-:W-:Y:S01]  /*2ad0*/  ISETP.NE.AND P2, PT, R2, RZ, PT ;  /* 0x000000ff0200720c */ /* 0x000fe20003f45270 */
[----:B------:R-:W-:Y:S01]  /*2ae0*/  IMAD.MOV.U32 R12, RZ, RZ, 0x1 ;  /* 0x00000001ff0c7424 */ /* 0x000fe200078e00ff */
[----:B------:R-:W-:Y:S02]  /*2af0*/  CS2R R10, SRZ ;  /* 0x00000000000a7805 */ /* 0x000fe4000001ff00 */
[----:B------:R-:W-:Y:S01]  /*2b00*/  CS2R R8, SRZ ;  /* 0x0000000000087805 */ /* 0x000fe2000001ff00 */
[----:B------:R-:W-:Y:S01]  /*2b10*/  UMOV UR4, 0x400 ;  /* 0x0000040000047882 */ /* 0x000fe20000000000 */
[----:B------:R-:W-:Y:S01]  /*2b20*/  UMOV UR6, URZ ;  /* 0x000000ff00067c82 */ /* 0x000fe20008000000 */
[----:B------:R-:W-:-:S12]  /*2b30*/  ULEA UR37, UR37, UR4, 0x18 ;  /* 0x0000000425257291 */ /* 0x000fd8000f8ec0ff */
.L_x_53:
[----:B------:R-:W-:Y:S02]  /*2b40*/  LEA R0, R8, UR37, 0x3 ;  /* 0x0000002508007c11 */ /* 0x000fe4000f8e18ff */
[----:B------:R-:W-:-:S03]  /*2b50*/  SHF.L.U32 R5, R9, 0x1f, RZ ;  /* 0x0000001f09057819 */ /* 0x000fc600000006ff */
[----:B------:R-:W-:Y:S01]  /*2b60*/  VIADD R4, R0, 0x170 ;  /* 0x0000017000047836 */ /* 0x000fe20000000000 */
[----:B------:R-:W1:Y:S02]  /*2b70*/  SYNCS.PHASECHK.TRANS64.TRYWAIT P0, [R0+URZ+0x160], R5 ;  /* 0x00016005000075a7 */ /* 0x000e6400080011ff */
[----:B-1----:R-:W-:Y:S05]  /*2b80*/  @!P0 BRA `(.L_x_50) ;  /* 0x0000004c00f88947 */ /* 0x002fea0003800000 */
.L_x_150:
[----:B------:R-:W-:Y:S01]  /*2b90*/  ULEA UR5, UR6, UR37, 0x3 ;  /* 0x0000002506057291 */ /* 0x000fe2000f8e18ff */
[----:B------:R-:W-:Y:S02]  /*2ba0*/  PRMT R4, RZ, 0x654, R4 ;  /* 0x00000654ff047816 */ /* 0x000fe40000000004 */
[----:B-1----:R-:W-:Y:S01]  /*2bb0*/  SHF.L.U32 R5, R12, 0x1f, RZ ;  /* 0x0000001f0c057819 */ /* 0x002fe200000006ff */
[----:B------:R-:W-:Y:S01]  /*2bc0*/  UIADD3 UR4, UPT, UPT, UR5, 0x100, URZ ;  /* 0x0000010005047890 */ /* 0x000fe2000fffe0ff */
[----:B------:R1:W-:Y:S05]  /*2bd0*/  SYNCS.ARRIVE.TRANS64.RED.A1T0 RZ, [R4+URZ], RZ ;  /* 0x000000ff04ff79a7 */ /* 0x0003ea00081004ff */
[----:B------:R-:W-:Y:S01]  /*2be0*/  IMAD.U32 R7, RZ, RZ, UR4 ;  /* 0x00000004ff077e24 */ /* 0x000fe2000f8e00ff */
[----:B------:R-:W2:Y:S04]  /*2bf0*/  SYNCS.PHASECHK.TRANS64.TRYWAIT P0, [UR5+0x110], R5 ;  /* 0x00011005ff0075a7 */ /* 0x000ea80008001105 */
[----:B------:R-:W-:Y:S01]  /*2c00*/  PRMT R6, R2, 0x654, R7 ;  /* 0x0000065402067816 */ /* 0x000fe20000000007 */
[----:B-1----:R-:W-:Y:S01]  /*2c10*/  @!P2 IMAD.MOV.U32 R4, RZ, RZ, 0x10 ;  /* 0x00000010ff04a424 */ /* 0x002fe200078e00ff */
[----:B--2---:R-:W-:Y:S06]  /*2c20*/  @!P0 BRA `(.L_x_51) ;  /* 0x0000004c00e48947 */ /* 0x004fec0003800000 */
.L_x_152:
[----:B------:R-:W-:Y:S01]  /*2c30*/  ULEA UR4, UR6, UR37, 0x4 ;  /* 0x0000002506047291 */ /* 0x000fe2000f8e20ff */
[----:B------:R-:W-:Y:S01]  /*2c40*/  SEL R3, R6, R3, !P2 ;  /* 0x0000000306037207 */ /* 0x000fe20005000000 */
[----:B------:R-:W-:Y:S01]  /*2c50*/  UIADD3 UR5, UPT, UPT, UR5, 0x100, URZ ;  /* 0x0000010005057890 */ /* 0x000fe2000fffe0ff */
[----:B-1----:R-:W-:Y:S01]  /*2c60*/  LEA R0, R11, UR37, 0x3 ;  /* 0x000000250b007c11 */ /* 0x002fe2000f8e18ff */
[----:B------:R-:W-:Y:S01]  /*2c70*/  UIADD3 UR4, UPT, UPT, UR4, 0x190, URZ ;  /* 0x0000019004047890 */ /* 0x000fe2000fffe0ff */
[----:B------:R-:W-:Y:S01]  /*2c80*/  SHF.L.U32 R5, R10, 0x1f, RZ ;  /* 0x0000001f0a057819 */ /* 0x000fe200000006ff */
[----:B------:R1:W-:Y:S01]  /*2c90*/  @!P2 SYNCS.ARRIVE.TRANS64.RED RZ, [R3+URZ], R4 ;  /* 0x0000000403ffa9a7 */ /* 0x0003e200080004ff */
[----:B------:R-:W-:Y:S01]  /*2ca0*/  UIADD3 UR6, UPT, UPT, UR6, 0x1, URZ ;  /* 0x0000000106067890 */ /* 0x000fe2000fffe0ff */
[----:B------:R-:W-:-:S03]  /*2cb0*/  VIADD R8, R8, 0x1 ;  /* 0x0000000108087836 */ /* 0x000fc60000000000 */
[----:B------:R-:W-:Y:S02]  /*2cc0*/  UISETP.NE.AND UP0, UPT, UR6, 0x2, UPT ;  /* 0x000000020600788c */ /* 0x000fe4000bf05270 */
[----:B------:R-:W-:Y:S06]  /*2cd0*/  UGETNEXTWORKID.BROADCAST [UR4], [UR5] ;  /* 0x00000000040073ca */ /* 0x000fec0008000100 */
[----:B------:R-:W-:Y:S01]  /*2ce0*/  USEL UR4, URZ, 0x1, UP0 ;  /* 0x00000001ff047887 */ /* 0x000fe20008000000 */
[----:B------:R-:W-:Y:S01]  /*2cf0*/  ISETP.NE.AND P0, PT, R8, 0x2, PT ;  /* 0x000000020800780c */ /* 0x000fe20003f05270 */
[----:B------:R-:W-:Y:S01]  /*2d00*/  USEL UR6, UR6, URZ, UP0 ;  /* 0x000000ff06067287 */ /* 0x000fe20008000000 */
[----:B------:R-:W2:Y:S03]  /*2d10*/  SYNCS.PHASECHK.TRANS64.TRYWAIT P1, [R0+URZ+0x100], R5 ;  /* 0x00010005000075a7 */ /* 0x000ea600080211ff */
[----:B------:R-:W-:Y:S01]  /*2d20*/  LOP3.LUT R12, R12, UR4, RZ, 0x3c, !PT ;  /* 0x000000040c0c7c12 */ /* 0x000fe2000f8e3cff */
[----:B-12---:R-:W-:Y:S07]  /*2d30*/  @!P1 BRA `(.L_x_52) ;  /* 0x0000004c00b89947 */ /* 0x006fee0003800000 */
.L_x_153:
[C---:B------:R-:W-:Y:S01]  /*2d40*/  LEA R4, R11.reuse, UR37, 0x4 ;  /* 0x000000250b047c11 */ /* 0x040fe2000f8e20ff */
[----:B-1----:R-:W-:Y:S01]  /*2d50*/  VIADD R0, R0, 0x110 ;  /* 0x0000011000007836 */ /* 0x002fe20000000000 */
[----:B------:R-:W-:Y:S01]  /*2d60*/  SEL R8, R8, RZ, P0 ;  /* 0x000000ff08087207 */ /* 0x000fe20000000000 */
[----:B------:R-:W-:-:S03]  /*2d70*/  VIADD R11, R11, 0x1 ;  /* 0x000000010b0b7836 */ /* 0x000fc60000000000 */
[----:B------:R-:W1:Y:S01]  /*2d80*/  LDS.128 R4, [R4+0x190] ;  /* 0x0001900004047984 */ /* 0x000e620000000c00 */
[----:B------:R-:W-:Y:S02]  /*2d90*/  PRMT R0, RZ, 0x654, R0 ;  /* 0x00000654ff007816 */ /* 0x000fe40000000000 */
[C---:B------:R-:W-:Y:S01]  /*2da0*/  ISETP.NE.AND P1, PT, R11.reuse, 0x2, PT ;  /* 0x000000020b00780c */ /* 0x040fe20003f25270 */
[----:B------:R-:W-:Y:S01]  /*2db0*/  @!PT LDS RZ, [RZ] ;  /* 0x00000000fffff984 */ /* 0x000fe20000000800 */
[----:B------:R-:W-:Y:S01]  /*2dc0*/  @!PT LDS RZ, [RZ] ;  /* 0x00000000fffff984 */ /* 0x000fe20000000800 */
[----:B------:R-:W-:Y:S01]  /*2dd0*/  @!PT LDS RZ, [RZ] ;  /* 0x00000000fffff984 */ /* 0x000fe20000000800 */
[----:B------:R-:W-:Y:S01]  /*2de0*/  @!PT LDS RZ, [RZ] ;  /* 0x00000000fffff984 */ /* 0x000fe20000000800 */
[----:B------:R2:W-:Y:S06]  /*2df0*/  MEMBAR.ALL.CTA ;  /* 0x0000000000007992 */ /* 0x0005ec0000008000 */
[----:B--2---:R-:W2:Y:S01]  /*2e00*/  FENCE.VIEW.ASYNC.S ;  /* 0x00000000000073c6 */ /* 0x004ea20000000000 */
[----:B------:R-:W-:Y:S01]  /*2e10*/  SEL R11, R11, RZ, P1 ;  /* 0x000000ff0b0b7207 */ /* 0x000fe20000800000 */
[----:B--2---:R2:W-:Y:S01]  /*2e20*/  SYNCS.ARRIVE.TRANS64.RED.A1T0 RZ, [R0+URZ], RZ ;  /* 0x000000ff00ff79a7 */ /* 0x0045e200081004ff */
[----:B-1----:R-:W-:-:S02]  /*2e30*/  LOP3.LUT P3, RZ, R6, 0x1, RZ, 0xc0, !PT ;  /* 0x0000000106ff7812 */ /* 0x002fc4000786c0ff */
[----:B------:R-:W-:-:S04]  /*2e40*/  SEL R5, RZ, 0x1, P1 ;  /* 0x00000001ff057807 */ /* 0x000fc80000800000 */
[----:B------:R-:W-:Y:S02]  /*2e50*/  LOP3.LUT R10, R10, R5, RZ, 0x3c, !PT ;  /* 0x000000050a0a7212 */ /* 0x000fe400078e3cff */
[----:B--2---:R-:W-:-:S04]  /*2e60*/  SEL R0, RZ, 0x1, P0 ;  /* 0x00000001ff007807 */ /* 0x004fc80000000000 */
[----:B------:R-:W-:Y:S01]  /*2e70*/  LOP3.LUT R9, R9, R0, RZ, 0x3c, !PT ;  /* 0x0000000009097212 */ /* 0x000fe200078e3cff */
[----:B------:R-:W-:Y:S06]  /*2e80*/  @P3 BRA `(.L_x_53) ;  /* 0xfffffffc002c3947 */ /* 0x000fec000383ffff */
[----:B------:R-:W-:Y:S01]  /*2e90*/  ULEA UR5, UR6, UR37, 0x3 ;  /* 0x0000002506057291 */ /* 0x000fe2000f8e18ff */
[----:B------:R-:W-:-:S08]  /*2ea0*/  SHF.L.U32 R3, R12, 0x1f, RZ ;  /* 0x0000001f0c037819 */ /* 0x000fd000000006ff */
[----:B------:R-:W1:Y:S02]  /*2eb0*/  SYNCS.PHASECHK.TRANS64 P0, [UR5+0x110], R3 ;  /* 0x00011003ff0075a7 */ /* 0x000e640008001005 */
[----:B-1----:R-:W-:Y:S05]  /*2ec0*/  @P0 BRA `(.L_x_54) ;  /* 0x0000000000080947 */ /* 0x002fea0003800000 */
[----:B------:R-:W1:Y:S02]  /*2ed0*/  SYNCS.PHASECHK.TRANS64.TRYWAIT P0, [UR5+0x110], R3 ;  /* 0x00011003ff0075a7 */ /* 0x000e640008001105 */
[----:B-1----:R-:W-:Y:S05]  /*2ee0*/  @!P0 BRA `(.L_x_55) ;  /* 0x0000004c00608947 */ /* 0x002fea0003800000 */
.L_x_54:
[----:B------:R-:W-:-:S04]  /*2ef0*/  UIADD3 UR4, UPT, UPT, UR6, 0x1, URZ ;  /* 0x0000000106047890 */ /* 0x000fc8000fffe0ff */
[----:B------:R-:W-:-:S04]  /*2f00*/  UISETP.NE.AND UP0, UPT, UR4, 0x2, UPT ;  /* 0x000000020400788c */ /* 0x000fc8000bf05270 */
[----:B------:R-:W-:Y:S02]  /*2f10*/  USEL UR7, URZ, 0x1, UP0 ;  /* 0x00000001ff077887 */ /* 0x000fe40008000000 */
[----:B------:R-:W-:-:S04]  /*2f20*/  USEL UR4, UR4, URZ, UP0 ;  /* 0x000000ff04047287 */ /* 0x000fc80008000000 */
[----:B------:R-:W-:Y:S01]  /*2f30*/  ULEA UR4, UR4, UR37, 0x3 ;  /* 0x0000002504047291 */ /* 0x000fe2000f8e18ff */
[----:B-1----:R-:W-:-:S04]  /*2f40*/  LOP3.LUT R3, R12, UR7, RZ, 0x3c, !PT ;  /* 0x000000070c037c12 */ /* 0x002fc8000f8e3cff */
[----:B------:R-:W-:-:S04]  /*2f50*/  SHF.L.U32 R0, R3, 0x1f, RZ ;  /* 0x0000001f03007819 */ /* 0x000fc800000006ff */
[----:B------:R-:W1:Y:S02]  /*2f60*/  SYNCS.PHASECHK.TRANS64 P0, [UR4+0x110], R0 ;  /* 0x00011000ff0075a7 */ /* 0x000e640008001004 */
[----:B-1----:R-:W-:Y:S05]  /*2f70*/  @P0 EXIT ;  /* 0x000000000000094d */ /* 0x002fea0003800000 */
[----:B------:R-:W-:Y:S02]  /*2f80*/  SHF.L.U32 R3, R3, 0x1f, RZ ;  /* 0x0000001f03037819 */ /* 0x000fe400000006ff */
[----:B------:R-:W-:-:S07]  /*2f90*/  MOV R0, UR4 ;  /* 0x0000000400007c02 */ /* 0x000fce0008000f00 */
.L_x_56:
[----:B-1----:R1:W2:Y:S02]  /*2fa0*/  SYNCS.PHASECHK.TRANS64.TRYWAIT P0, [R0+URZ+0x110], R3 ;  /* 0x00011003000075a7 */ /* 0x0022a400080011ff */
[----:B--2---:R-:W-:Y:S05]  /*2fb0*/  @!P0 NANOSLEEP.SYNCS 0x989680 ;  /* 0x009896800000895d */ /* 0x004fea0003900000 */
[----:B------:R-:W2:Y:S02]  /*2fc0*/  @!P0 SYNCS.PHASECHK.TRANS64 P0, [R0+URZ+0x110], R3 ;  /* 0x00011003000085a7 */ /* 0x000ea400080010ff */
[----:B--2---:R-:W-:Y:S05]  /*2fd0*/  @P0 EXIT ;  /* 0x000000000000094d */ /* 0x004fea0003800000 */
[----:B------:R-:W-:Y:S05]  /*2fe0*/  BRA `(.L_x_56) ;  /* 0xfffffffc00ec7947 */ /* 0x000fea000383ffff */
.L_x_49:
[----:B------:R-:W-:-:S09]  /*2ff0*/  UISETP.NE.AND UP1, UPT, UR8, URZ, UPT ;  /* 0x000000ff0800728c */ /* 0x000fd2000bf25270 */
[----:B------:R-:W-:Y:S05]  /*3000*/  BRA.U UP1, `(.L_x_57) ;  /* 0x0000000d01cc7547 */ /* 0x000fea000b800000 */
[----:B------:R-:W-:Y:S01]  /*3010*/  UMOV UR4, 0x40 ;  /* 0x0000004000047882 */ /* 0x000fe20000000000 */
[----:B------:R-:W-:Y:S01]  /*3020*/  NOP ;  /* 0x0000000000007918 */ /* 0x000fe20000000000 */
[----:B------:R-:W-:Y:S01]  /*3030*/  ULEA UR4, UR37, UR4, 0x18 ;  /* 0x0000000425047291 */ /* 0x000fe2000f8ec0ff */
[----:B------:R-:W-:Y:S02]  /*3040*/  UMOV UR5, 0x400 ;  /* 0x0000040000057882 */ /* 0x000fe40000000000 */
[----:B------:R-:W-:-:S06]  /*3050*/  ULEA UR37, UR37, UR5, 0x18 ;  /* 0x0000000525257291 */ /* 0x000fcc000f8ec0ff */
[----:B------:R-:W1:Y:S02]  /*3060*/  LDS.U8 R0, [UR4+0x1c] ;  /* 0x00001c04ff007984 */ /* 0x000e640008000000 */
[----:B-1----:R-:W-:-:S13]  /*3070*/  ISETP.NE.AND P0, PT, R0, RZ, PT ;  /* 0x000000ff0000720c */ /* 0x002fda0003f05270 */
[----:B------:R-:W-:Y:S05]  /*3080*/  @P0 BRA `(.L_x_58) ;  /* 0x0000000000580947 */ /* 0x000fea0003800000 */
[----:B------:R-:W-:-:S13]  /*3090*/  ELECT P0, URZ, PT ;  /* 0x0000000000ff782f */ /* 0x000fda0003800000 */
[----:B------:R-:W-:Y:S05]  /*30a0*/  @!P0 BRA `(.L_x_59) ;  /* 0x0000000000608947 */ /* 0x000fea0003800000 */
[----:B------:R-:W-:Y:S01]  /*30b0*/  UMOV UR5, 0x10 ;  /* 0x0000001000057882 */ /* 0x000fe20000000000 */
[----:B------:R-:W-:Y:S01]  /*30c0*/  HFMA2 R0, -RZ, RZ, 0, 5.9604644775390625e-08 ;  /* 0x00000001ff007431 */ /* 0x000fe200000001ff */
[----:B------:R-:W-:-:S03]  /*30d0*/  MOV R2, 0xffff ;  /* 0x0000ffff00027802 */ /* 0x000fc60000000f00 */
[----:B------:R-:W-:Y:S04]  /*30e0*/  DEPBAR.LE SB1, 0x36 ;  /* 0x00009d800000791a */ /* 0x000fe80000000000 */
[----:B------:R-:W1:Y:S02]  /*30f0*/  UTCATOMSWS.FIND_AND_SET.ALIGN UP0, UR5, UR5 ;  /* 0x00000005000575e3 */ /* 0x000e640008000800 */
[----:B-1----:R-:W-:Y:S01]  /*3100*/  MOV R3, UR5 ;  /* 0x0000000500037c02 */ /* 0x002fe20008000f00 */
[----:B------:R-:W-:Y:S06]  /*3110*/  BRA.U UP0, `(.L_x_60) ;  /* 0x0000000100187547 */ /* 0x000fec000b800000 */
.L_x_61:
[----:B------:R-:W-:Y:S05]  /*3120*/  NANOSLEEP 0x64 ;  /* 0x000000640000795d */ /* 0x000fea0003800000 */
[----:B------:R-:W-:-:S05]  /*3130*/  UMOV UR5, 0x10 ;  /* 0x0000001000057882 */ /* 0x000fca0000000000 */
[----:B------:R-:W-:Y:S04]  /*3140*/  DEPBAR.LE SB1, 0x36 ;  /* 0x00009d800000791a */ /* 0x000fe80000000000 */
[----:B------:R-:W1:Y:S02]  /*3150*/  UTCATOMSWS.FIND_AND_SET.ALIGN UP0, UR5, UR5 ;  /* 0x00000005000575e3 */ /* 0x000e640008000800 */
[----:B-1----:R-:W-:Y:S01]  /*3160*/  MOV R3, UR5 ;  /* 0x0000000500037c02 */ /* 0x002fe20008000f00 */
[----:B------:R-:W-:Y:S05]  /*3170*/  BRA.U !UP0, `(.L_x_61) ;  /* 0xfffffffd08e87547 */ /* 0x000fea000b83ffff */
.L_x_60:
[-C--:B------:R-:W-:Y:S02]  /*3180*/  SHF.L.U32 R2, R2, R3.reuse, RZ ;  /* 0x0000000302027219 */ /* 0x080fe400000006ff */
[----:B------:R-:W-:Y:S01]  /*3190*/  SHF.L.U32 R0, R0, R3, RZ ;  /* 0x0000000300007219 */ /* 0x000fe200000006ff */
[----:B------:R-:W-:Y:S02]  /*31a0*/  IMAD.SHL.U32 R3, R3, 0x20, RZ ;  /* 0x0000002003037824 */ /* 0x000fe400078e00ff */
[----:B------:R1:W-:Y:S04]  /*31b0*/  ATOMS.OR RZ, [UR4+0x14], R2 ;  /* 0x00001402ffff798c */ /* 0x0003e8000b000004 */
[----:B------:R1:W-:Y:S04]  /*31c0*/  ATOMS.OR RZ, [UR4+0x18], R0 ;  /* 0x00001800ffff798c */ /* 0x0003e8000b000004 */
[----:B------:R1:W-:Y:S01]  /*31d0*/  STS [UR37+0x1b0], R3 ;  /* 0x0001b003ff007988 */ /* 0x0003e20008000825 */
[----:B------:R-:W-:Y:S05]  /*31e0*/  BRA `(.L_x_59) ;  /* 0x0000000000107947 */ /* 0x000fea0003800000 */
.L_x_58:
[----:B------:R-:W-:Y:S02]  /*31f0*/  MOV R0, 0xffffffff ;  /* 0xffffffff00007802 */ /* 0x000fe40000000f00 */
[----:B------:R-:W-:-:S03]  /*3200*/  MOV R2, 0x3230 ;  /* 0x0000323000027802 */ /* 0x000fc60000000f00 */
[----:B------:R1:W-:Y:S04]  /*3210*/  STS [UR37+0x1b0], R0 ;  /* 0x0001b000ff007988 */ /* 0x0003e80008000825 */
[----:B-1-3-5:R-:W-:Y:S05]  /*3220*/  CALL.REL.NOINC `($__internal_1_$__cuda_sm10x_tcgen05_guardrail_trap_phase_invalid_during_alloc) ;  /* 0x0000005000347944 */ /* 0x02afea0003c00000 */
.L_x_59:
[----:B------:R-:W-:Y:S05]  /*3230*/  WARPSYNC.ALL ;  /* 0x0000000000007948 */ /* 0x000fea0003800000 */
[----:B------:R-:W2:Y:S01]  /*3240*/  S2UR UR5, SR_CgaCtaId ;  /* 0x00000000000579c3 */ /* 0x000ea20000008800 */
[----:B------:R-:W-:Y:S01]  /*3250*/  UMOV UR4, 0x400 ;  /* 0x0000040000047882 */ /* 0x000fe20000000000 */
[----:B------:R-:W-:-:S06]  /*3260*/  NOP ;  /* 0x0000000000007918 */ /* 0x000fcc0000000000 */
[----:B------:R-:W-:Y:S06]  /*3270*/  BAR.ARV 0x6, 0xa0 ;  /* 0x0182800000007b1d */ /* 0x000fec0000002000 */
[----:B------:R-:W4:Y:S01]  /*3280*/  LDCU UR7, c[0x0][0x38c] ;  /* 0x00007180ff0777ac */ /* 0x000f220008000800 */
[----:B------:R-:W-:Y:S01]  /*3290*/  IMAD.MOV.U32 R11, RZ, RZ, 0x1 ;  /* 0x00000001ff0b7424 */ /* 0x000fe200078e00ff */
[----:B------:R-:W-:Y:S01]  /*32a0*/  CS2R R8, SRZ ;  /* 0x0000000000087805 */ /* 0x000fe2000001ff00 */
[----:B------:R-:W-:Y:S01]  /*32b0*/  IMAD.MOV.U32 R10, RZ, RZ, RZ ;  /* 0x000000ffff0a7224 */ /* 0x000fe200078e00ff */
[----:B------:R-:W3:Y:S01]  /*32c0*/  LDCU UR6, c[0x0][0x38c] ;  /* 0x00007180ff0677ac */ /* 0x000ee20008000800 */
[----:B------:R-:W-:Y:S01]  /*32d0*/  UMOV UR15, URZ ;  /* 0x000000ff000f7c82 */ /* 0x000fe20008000000 */
[----:B------:R-:W-:Y:S01]  /*32e0*/  UMOV UR14, URZ ;  /* 0x000000ff000e7c82 */ /* 0x000fe20008000000 */
[----:B--2---:R-:W-:Y:S01]  /*32f0*/  ULEA UR5, UR5, UR4, 0x18 ;  /* 0x0000000405057291 */ /* 0x004fe2000f8ec0ff */
[----:B------:R-:W-:Y:S01]  /*3300*/  UMOV UR24, 0x0 ;  /* 0x0000000000187882 */ /* 0x000fe20000000000 */
[----:B------:R-:W-:-:S02]  /*3310*/  UMOV UR25, 0x4100910 ;  /* 0x0410091000197882 */ /* 0x000fc40000000000 */
[----:B------:R-:W-:Y:S02]  /*3320*/  UIADD3 UR10, UPT, UPT, UR5, 0x6800, URZ ;  /* 0x00006800050a7890 */ /* 0x000fe4000fffe0ff */
[----:B------:R-:W-:Y:S02]  /*3330*/  UIADD3 UR11, UPT, UPT, UR5, 0x1e800, URZ ;  /* 0x0001e800050b7890 */ /* 0x000fe4000fffe0ff */
[----:B----4-:R-:W-:Y:S01]  /*3340*/  UIADD3 UR7, UPT, UPT, UR7, 0x1f, URZ ;  /* 0x0000001f07077890 */ /* 0x010fe2000fffe0ff */
[----:B-1----:R-:W1:Y:S01]  /*3350*/  LDS R0, [UR5+0x1b0] ;  /* 0x0001b005ff007984 */ /* 0x002e620008000800 */
[----:B------:R-:W-:Y:S02]  /*3360*/  USHF.R.U32.HI UR10, URZ, 0x4, UR10 ;  /* 0x00000004ff0a7899 */ /* 0x000fe4000801160a */
[----:B------:R-:W-:Y:S02]  /*3370*/  USHF.R.S32.HI UR4, URZ, 0x1f, UR7 ;  /* 0x0000001fff047899 */ /* 0x000fe40008011407 */
[----:B------:R-:W-:-:S02]  /*3380*/  USHF.R.U32.HI UR11, URZ, 0x4, UR11 ;  /* 0x00000004ff0b7899 */ /* 0x000fc4000801160b */
[----:B------:R-:W-:Y:S02]  /*3390*/  ULEA.HI UR4, UR4, UR7, URZ, 0x5 ;  /* 0x0000000704047291 */ /* 0x000fe4000f8f28ff */
[----:B------:R-:W-:Y:S02]  /*33a0*/  ULOP3.LUT UR10, UR10, 0x3fff, URZ, 0xc0, !UPT ;  /* 0x00003fff0a0a7892 */ /* 0x000fe4000f8ec0ff */
[----:B------:R-:W-:Y:S02]  /*33b0*/  USHF.R.S32.HI UR4, URZ, 0x5, UR4 ;  /* 0x00000005ff047899 */ /* 0x000fe40008011404 */
[----:B------:R-:W-:Y:S02]  /*33c0*/  ULOP3.LUT UR11, UR11, 0x3fff, URZ, 0xc0, !UPT ;  /* 0x00003fff0b0b7892 */ /* 0x000fe4000f8ec0ff */
[----:B------:R-:W-:Y:S01]  /*33d0*/  UISETP.LT.AND UP0, UPT, UR4, 0x1, UPT ;  /* 0x000000010400788c */ /* 0x000fe2000bf01270 */
[----:B------:R-:W-:Y:S01]  /*33e0*/  UMOV UR22, 0x0 ;  /* 0x0000000000167882 */ /* 0x000fe20000000000 */
[----:B------:R-:W-:-:S02]  /*33f0*/  UMOV UR23, 0x4100910 ;  /* 0x0410091000177882 */ /* 0x000fc40000000000 */
[----:B------:R-:W-:Y:S02]  /*3400*/  USEL UR9, UR4, 0x1, !UP0 ;  /* 0x0000000104097887 */ /* 0x000fe4000c000000 */
[----:B------:R-:W-:Y:S02]  /*3410*/  ULOP3.LUT UR10, UR10, 0x10000, URZ, 0xfc, !UPT ;  /* 0x000100000a0a7892 */ /* 0x000fe4000f8efcff */
[----:B------:R-:W-:Y:S02]  /*3420*/  ULOP3.LUT UR11, UR11, 0x10000, URZ, 0xfc, !UPT ;  /* 0x000100000b0b7892 */ /* 0x000fe4000f8efcff */
[----:B------:R-:W-:Y:S02]  /*3430*/  UIADD3 UR9, UPT, UPT, -UR9, URZ, URZ ;  /* 0x000000ff09097290 */ /* 0x000fe4000fffe1ff */
[----:B---3--:R-:W-:Y:S01]  /*3440*/  UISETP.GE.AND UP3, UPT, UR6, 0x1, UPT ;  /* 0x000000010600788c */ /* 0x008fe2000bf66270 */
[----:B------:R-:W-:Y:S01]  /*3450*/  UMOV UR20, 0x0 ;  /* 0x0000000000147882 */ /* 0x000fe20000000000 */
[----:B------:R-:W-:Y:S01]  /*3460*/  UMOV UR21, 0x4100910 ;  /* 0x0410091000157882 */ /* 0x000fe20000000000 */
[----:B------:R-:W-:Y:S01]  /*3470*/  UMOV UR18, 0x0 ;  /* 0x0000000000127882 */ /* 0x000fe20000000000 */
[----:B------:R-:W-:Y:S01]  /*3480*/  UMOV UR19, 0x4100910 ;  /* 0x0410091000137882 */ /* 0x000fe20000000000 */
[----:B-1----:R-:W-:-:S15]  /*3490*/  R2UR UR16, R0 ;  /* 0x00000000001072ca */ /* 0x002fde00000e0000 */
.L_x_68:
[----:B------:R-:W-:Y:S02]  /*34a0*/  LEA R0, R10, UR5, 0x3 ;  /* 0x000000050a007c11 */ /* 0x000fe4000f8e18ff */
[----:B------:R-:W-:Y:S02]  /*34b0*/  SHF.L.U32 R5, R9, 0x1f, RZ ;  /* 0x0000001f09057819 */ /* 0x000fe400000006ff */
[----:B------:R-:W-:Y:S01]  /*34c0*/  PLOP3.LUT P0, PT, PT, PT, UP3, 0x80, 0x8 ;  /* 0x000000000008781c */ /* 0x000fe20003f0f038 */
[----:B------:R-:W-:Y:S01]  /*34d0*/  VIADD R3, R0, 0x110 ;  /* 0x0000011000037836 */ /* 0x000fe20000000000 */
[----:B-1----:R-:W1:Y:S02]  /*34e0*/  SYNCS.PHASECHK.TRANS64.TRYWAIT P1, [R0+URZ+0x100], R5 ;  /* 0x00010005000075a7 */ /* 0x002e6400080211ff */
[----:B-1-3--:R-:W-:Y:S09]  /*34f0*/  @!P1 BRA `(.L_x_62) ;  /* 0x0000004400f49947 */ /* 0x00aff20003800000 */
.L_x_155:
[----:B------:R-:W-:Y:S01]  /*3500*/  LEA R4, R10, UR5, 0x4 ;  /* 0x000000050a047c11 */ /* 0x000fe2000f8e20ff */
[----:B------:R-:W-:Y:S01]  /*3510*/  @UP3 ULEA UR6, UR14, UR5, 0x3 ;  /* 0x000000050e063291 */ /* 0x000fe2000f8e18ff */
[----:B------:R-:W-:Y:S01]  /*3520*/  PLOP3.LUT P2, PT, PT, PT, PT, 0x80, 0x8 ;  /* 0x000000000008781c */ /* 0x000fe20003f4f070 */
[----:B------:R-:W-:Y:S01]  /*3530*/  ULEA UR7, UR15, UR5, 0x3 ;  /* 0x000000050f077291 */ /* 0x000fe2000f8e18ff */
[----:B------:R-:W-:Y:S02]  /*3540*/  PRMT R3, RZ, 0x654, R3 ;  /* 0x00000654ff037816 */ /* 0x000fe40000000003 */
[----:B-1----:R-:W1:Y:S01]  /*3550*/  LDS.128 R4, [R4+0x190] ;  /* 0x0001900004047984 */ /* 0x002e620000000c00 */
[----:B------:R-:W-:Y:S02]  /*3560*/  @P0 SHF.L.U32 R2, R8, 0x1f, RZ ;  /* 0x0000001f08020819 */ /* 0x000fe400000006ff */
[----:B------:R-:W-:Y:S01]  /*3570*/  SHF.L.U32 R0, R11, 0x1f, RZ ;  /* 0x0000001f0b007819 */ /* 0x000fe200000006ff */
[----:B------:R-:W-:Y:S01]  /*3580*/  @!PT LDS RZ, [RZ] ;  /* 0x00000000fffff984 */ /* 0x000fe20000000800 */
[----:B------:R-:W-:Y:S01]  /*3590*/  @!PT LDS RZ, [RZ] ;  /* 0x00000000fffff984 */ /* 0x000fe20000000800 */
[----:B------:R-:W-:Y:S01]  /*35a0*/  @!PT LDS RZ, [RZ] ;  /* 0x00000000fffff984 */ /* 0x000fe20000000800 */
[----:B------:R-:W-:Y:S01]  /*35b0*/  @!PT LDS RZ, [RZ] ;  /* 0x00000000fffff984 */ /* 0x000fe20000000800 */
[----:B------:R2:W-:Y:S06]  /*35c0*/  MEMBAR.ALL.CTA ;  /* 0x0000000000007992 */ /* 0x0005ec0000008000 */
[----:B--2---:R-:W2:Y:S02]  /*35d0*/  FENCE.VIEW.ASYNC.S ;  /* 0x00000000000073c6 */ /* 0x004ea40000000000 */
[----:B--2---:R2:W-:Y:S01]  /*35e0*/  SYNCS.ARRIVE.TRANS64.RED.A1T0 RZ, [R3+URZ], RZ ;  /* 0x000000ff03ff79a7 */ /* 0x0045e200081004ff */
[----:B------:R2:W3:Y:S01]  /*35f0*/  @P0 SYNCS.PHASECHK.TRANS64.TRYWAIT P2, [UR6], R2 ;  /* 0x00000002ff0005a7 */ /* 0x0004e20008041106 */
[----:B------:R-:W-:Y:S01]  /*3600*/  ULEA.HI UR6, UR15, UR15, URZ, 0x1 ;  /* 0x0000000f0f067291 */ /* 0x000fe2000f8f08ff */
[----:B-1----:R-:W-:-:S03]  /*3610*/  LOP3.LUT P1, RZ, R6, 0x1, RZ, 0xc0, !PT ;  /* 0x0000000106ff7812 */ /* 0x002fc6000782c0ff */
[----:B------:R-:W-:Y:S02]  /*3620*/  USHF.L.U32 UR8, UR6, 0x5, URZ ;  /* 0x0000000506087899 */ /* 0x000fe400080006ff */
[----:B------:R-:W-:Y:S02]  /*3630*/  ULOP3.LUT UR6, UR6, 0xffe, URZ, 0xc0, !UPT ;  /* 0x00000ffe06067892 */ /* 0x000fe4000f8ec0ff */
[----:B------:R-:W-:Y:S02]  /*3640*/  ULOP3.LUT UR8, UR8, 0xffffffc0, URZ, 0xc0, !UPT ;  /* 0xffffffc008087892 */ /* 0x000fe4000f8ec0ff */
[----:B------:R-:W-:Y:S02]  /*3650*/  UIADD3 UR6, UPT, UPT, -UR6, UR15, URZ ;  /* 0x0000000f06067290 */ /* 0x000fe4000fffe1ff */
[----:B------:R-:W-:Y:S01]  /*3660*/  UIADD3 UR8, UPT, UPT, UR16, UR8, URZ ;  /* 0x0000000810087290 */ /* 0x000fe2000fffe0ff */
[----:B------:R-:W1:Y:S03]  /*3670*/  SYNCS.PHASECHK.TRANS64.TRYWAIT P0, [UR7+0x140], R0 ;  /* 0x00014000ff0075a7 */ /* 0x000e660008001107 */
[----:B------:R-:W-:Y:S01]  /*3680*/  ULEA UR8, UR6, UR8, 0x14 ;  /* 0x0000000806087291 */ /* 0x000fe2000f8ea0ff */
[----:B-123--:R-:W-:Y:S11]  /*3690*/  @!P0 BRA `(.L_x_63) ;  /* 0x0000004400a08947 */ /* 0x00eff60003800000 */
.L_x_157:
[----:B------:R-:W-:Y:S01]  /*36a0*/  IADD3 R10, PT, PT, R10, 0x1, RZ ;  /* 0x000000010a0a7810 */ /* 0x000fe20007ffe0ff */
[----:B------:R-:W-:Y:S06]  /*36b0*/  BRA.U !UP3, `(.L_x_64) ;  /* 0x000000010bc07547 */ /* 0x000fec000b800000 */
[----:B------:R-:W-:Y:S01]  /*36c0*/  UPLOP3.LUT UP4, UPT, UPT, UPT, UPT, 0x40, 0x4 ;  /* 0x000000000004789c */ /* 0x000fe20003f8e870 */
[----:B------:R-:W-:Y:S01]  /*36d0*/  UMOV UR13, UR9 ;  /* 0x00000009000d7c82 */ /* 0x000fe20008000000 */
[----:B------:R-:W-:Y:S01]  /*36e0*/  UMOV UR12, UR4 ;  /* 0x00000004000c7c82 */ /* 0x000fe20008000000 */
[----:B------:R-:W-:-:S08]  /*36f0*/  UMOV UR17, UR14 ;  /* 0x0000000e00117c82 */ /* 0x000fd00008000000 */
.L_x_67:
[----:B------:R-:W-:Y:S02]  /*3700*/  UIADD3 UR13, UPT, UPT, UR13, 0x1, URZ ;  /* 0x000000010d0d7890 */ /* 0x000fe4000fffe0ff */
[----:B--2---:R-:W-:Y:S02]  /*3710*/  ULEA UR6, UR17, UR5, 0x3 ;  /* 0x0000000511067291 */ /* 0x004fe4000f8e18ff */
[----:B------:R-:W-:Y:S01]  /*3720*/  UISETP.NE.AND UP0, UPT, UR13, URZ, UPT ;  /* 0x000000ff0d00728c */ /* 0x000fe2000bf05270 */
[----:B---3--:R-:W-:Y:S10]  /*3730*/  @P2 BRA `(.L_x_65) ;  /* 0x00000000000c2947 */ /* 0x008ff40003800000 */
[----:B-1----:R-:W-:Y:S04]  /*3740*/  SHF.L.U32 R3, R8, 0x1f, RZ ;  /* 0x0000001f08037819 */ /* 0x002fe800000006ff */
[----:B------:R-:W1:Y:S02]  /*3750*/  SYNCS.PHASECHK.TRANS64.TRYWAIT P0, [UR6], R3 ;  /* 0x00000003ff0075a7 */ /* 0x000e640008001106 */
[----:B-1----:R-:W-:Y:S05]  /*3760*/  @!P0 BRA `(.L_x_66) ;  /* 0x0000004400848947 */ /* 0x002fea0003800000 */
.L_x_65:
[----:B------:R-:W-:Y:S01]  /*3770*/  UISETP.NE.AND UP1, UPT, UR12, 0x1, UPT ;  /* 0x000000010c00788c */ /* 0x000fe2000bf25270 */
[----:B------:R-:W-:Y:S01]  /*3780*/  PLOP3.LUT P2, PT, PT, PT, PT, 0x80, 0x8 ;  /* 0x000000000008781c */ /* 0x000fe20003f4f070 */
[----:B------:R-:W-:Y:S02]  /*3790*/  UIADD3 UR14, UPT, UPT, UR17, 0x1, URZ ;  /* 0x00000001110e7890 */ /* 0x000fe4000fffe0ff */
[----:B------:R-:W-:Y:S02]  /*37a0*/  ULEA UR28, UR17, UR11, 0x9 ;  /* 0x0000000b111c7291 */ /* 0x000fe4000f8e48ff */
[----:B------:R-:W-:Y:S01]  /*37b0*/  UISETP.NE.AND UP2, UPT, UR14, 0xc, UPT ;  /* 0x0000000c0e00788c */ /* 0x000fe2000bf45270 */
[----:B------:R-:W-:Y:S01]  /*37c0*/  PLOP3.LUT P0, PT, PT, PT, UP1, 0x80, 0x8 ;  /* 0x000000000008781c */ /* 0x000fe20003f0f018 */
[----:B------:R-:W-:Y:S02]  /*37d0*/  UIADD3 UR40, UPT, UPT, UR28, 0x2, URZ ;  /* 0x000000021c287890 */ /* 0x000fe4000fffe0ff */
[----:B------:R-:W-:Y:S02]  /*37e0*/  USEL UR27, URZ, 0x1, UP2 ;  /* 0x00000001ff1b7887 */ /* 0x000fe40009000000 */
[----:B------:R-:W-:Y:S02]  /*37f0*/  USEL UR14, UR14, URZ, UP2 ;  /* 0x000000ff0e0e7287 */ /* 0x000fe40009000000 */
[----:B------:R-:W-:Y:S02]  /*3800*/  UIADD3 UR36, UPT, UPT, UR28, 0x4, URZ ;  /* 0x000000041c247890 */ /* 0x000fe4000fffe0ff */
[----:B------:R-:W-:Y:S01]  /*3810*/  @UP1 ULEA UR26, UR14, UR5, 0x3 ;  /* 0x000000050e1a1291 */ /* 0x000fe2000f8e18ff */
[----:B------:R-:W-:Y:S01]  /*3820*/  LOP3.LUT R8, R8, UR27, RZ, 0x3c, !PT ;  /* 0x0000001b08087c12 */ /* 0x000fe2000f8e3cff */
[----:B------:R-:W-:Y:S02]  /*3830*/  UIADD3 UR32, UPT, UPT, UR28, 0x6, URZ ;  /* 0x000000061c207890 */ /* 0x000fe4000fffe0ff */
[----:B------:R-:W-:Y:S01]  /*3840*/  UIADD3 UR6, UPT, UPT, UR6, 0x60, URZ ;  /* 0x0000006006067890 */ /* 0x000fe2000fffe0ff */
[----:B-1----:R-:W-:Y:S01]  /*3850*/  @P0 SHF.L.U32 R0, R8, 0x1f, RZ ;  /* 0x0000001f08000819 */ /* 0x002fe200000006ff */
[----:B------:R-:W-:Y:S01]  /*3860*/  UIADD3 UR12, UPT, UPT, UR12, -0x1, URZ ;  /* 0xffffffff0c0c7890 */ /* 0x000fe2000fffe0ff */
[----:B------:R-:W-:Y:S02]  /*3870*/  UMOV UR29, 0x40004040 ;  /* 0x40004040001d7882 */ /* 0x000fe40000000000 */
[----:B------:R2:W3:Y:S01]  /*3880*/  @P0 SYNCS.PHASECHK.TRANS64.TRYWAIT P2, [UR26], R0 ;  /* 0x00000000ff0005a7 */ /* 0x0004e2000804111a */
[----:B------:R-:W-:Y:S01]  /*3890*/  ULEA UR26, UR17, UR10, 0x9 ;  /* 0x0000000a111a7291 */ /* 0x000fe2000f8e48ff */
[----:B------:R-:W-:Y:S01]  /*38a0*/  UMOV UR27, 0x40004040 ;  /* 0x40004040001b7882 */ /* 0x000fe20000000000 */
[----:B------:R-:W-:Y:S02]  /*38b0*/  UMOV UR41, 0x40004040 ;  /* 0x4000404000297882 */ /* 0x000fe40000000000 */
[----:B------:R-:W-:Y:S02]  /*38c0*/  UIADD3 UR38, UPT, UPT, UR26, 0x2, URZ ;  /* 0x000000021a267890 */ /* 0x000fe4000fffe0ff */
[----:B------:R-:W-:Y:S02]  /*38d0*/  UIADD3 UR34, UPT, UPT, UR26, 0x4, URZ ;  /* 0x000000041a227890 */ /* 0x000fe4000fffe0ff */
[----:B------:R-:W-:Y:S01]  /*38e0*/  UIADD3 UR30, UPT, UPT, UR26, 0x6, URZ ;  /* 0x000000061a1e7890 */ /* 0x000fe2000fffe0ff */
[----:B------:R2:W-:Y:S01]  /*38f0*/  UTCHMMA gdesc[UR26], gdesc[UR28], tmem[UR8], tmem[UR24], idesc[UR25], UP4 ;  /* 0x00ff181c1a0075ea */ /* 0x0005e2000a000008 */
[----:B------:R-:W-:Y:S01]  /*3900*/  UPLOP3.LUT UP4, UPT, UPT, UPT, UPT, 0x80, 0x8 ;  /* 0x000000000008789c */ /* 0x000fe20003f8f070 */
[----:B------:R-:W-:Y:S01]  /*3910*/  UMOV UR39, 0x40004040 ;  /* 0x4000404000277882 */ /* 0x000fe20000000000 */
[----:B------:R-:W-:Y:S01]  /*3920*/  UMOV UR37, 0x40004040 ;  /* 0x4000404000257882 */ /* 0x000fe20000000000 */
[----:B------:R2:W-:Y:S01]  /*3930*/  UTCHMMA gdesc[UR38], gdesc[UR40], tmem[UR8], tmem[UR22], idesc[UR23], UPT ;  /* 0x00ff1628260075ea */ /* 0x0005e2000b800008 */
[----:B------:R-:W-:Y:S01]  /*3940*/  UMOV UR35, 0x40004040 ;  /* 0x4000404000237882 */ /* 0x000fe20000000000 */
[----:B------:R-:W-:Y:S01]  /*3950*/  UMOV UR33, 0x40004040 ;  /* 0x4000404000217882 */ /* 0x000fe20000000000 */
[----:B------:R-:W-:Y:S01]  /*3960*/  UMOV UR31, 0x40004040 ;  /* 0x40004040001f7882 */ /* 0x000fe20000000000 */
[----:B------:R2:W-:Y:S01]  /*3970*/  UTCHMMA gdesc[UR34], gdesc[UR36], tmem[UR8], tmem[UR20], idesc[UR21], UPT ;  /* 0x00ff1424220075ea */ /* 0x0005e2000b800008 */
[----:B------:R2:W-:Y:S01]  /*3980*/  UTCHMMA gdesc[UR30], gdesc[UR32], tmem[UR8], tmem[UR18], idesc[UR19], UPT ;  /* 0x00ff12201e0075ea */ /* 0x0005e2000b800008 */
[----:B------:R2:W-:Y:S01]  /*3990*/  UTCBAR [UR6], URZ ;  /* 0x000000ff060073e9 */ /* 0x0005e200080000ff */
[----:B------:R-:W-:Y:S01]  /*39a0*/  UMOV UR17, UR14 ;  /* 0x0000000e00117c82 */ /* 0x000fe20008000000 */
[----:B------:R-:W-:Y:S05]  /*39b0*/  BRA.U UP0, `(.L_x_67) ;  /* 0xfffffffd00507547 */ /* 0x000fea000b83ffff */
.L_x_64:
[----:B------:R-:W-:Y:S01]  /*39c0*/  UIADD3 UR15, UPT, UPT, UR15, 0x1, URZ ;  /* 0x000000010f0f7890 */ /* 0x000fe2000fffe0ff */
[C---:B------:R-:W-:Y:S01]  /*39d0*/  ISETP.NE.AND P0, PT, R10.reuse, 0x2, PT ;  /* 0x000000020a00780c */ /* 0x040fe20003f05270 */
[----:B------:R-:W-:Y:S02]  /*39e0*/  UIADD3 UR7, UPT, UPT, UR7, 0x120, URZ ;  /* 0x0000012007077890 */ /* 0x000fe4000fffe0ff */
[----:B------:R-:W-:Y:S01]  /*39f0*/  UISETP.NE.AND UP0, UPT, UR15, 0x4, UPT ;  /* 0x000000040f00788c */ /* 0x000fe2000bf05270 */
[----:B-12---:R-:W-:Y:S02]  /*3a00*/  SEL R0, RZ, 0x1, P0 ;  /* 0x00000001ff007807 */ /* 0x006fe40000000000 */
[----:B------:R-:W-:Y:S01]  /*3a10*/  SEL R10, R10, RZ, P0 ;  /* 0x000000ff0a0a7207 */ /* 0x000fe20000000000 */
[----:B------:R-:W-:Y:S01]  /*3a20*/  USEL UR6, URZ, 0x1, UP0 ;  /* 0x00000001ff067887 */ /* 0x000fe20008000000 */
[----:B------:R-:W-:Y:S01]  /*3a30*/  LOP3.LUT R9, R9, R0, RZ, 0x3c, !PT ;  /* 0x0000000009097212 */ /* 0x000fe200078e3cff */
[----:B------:R-:W-:Y:S01]  /*3a40*/  USEL UR15, UR15, URZ, UP0 ;  /* 0x000000ff0f0f7287 */ /* 0x000fe20008000000 */
[----:B------:R1:W-:Y:S03]  /*3a50*/  UTCBAR [UR7], URZ ;  /* 0x000000ff070073e9 */ /* 0x0003e600080000ff */
[----:B------:R-:W-:Y:S01]  /*3a60*/  LOP3.LUT R11, R11, UR6, RZ, 0x3c, !PT ;  /* 0x000000060b0b7c12 */ /* 0x000fe2000f8e3cff */
[----:B------:R-:W-:Y:S07]  /*3a70*/  @P1 BRA `(.L_x_68) ;  /* 0xfffffff800881947 */ /* 0x000fee000383ffff */
[----:B------:R-:W2:Y:S01]  /*3a80*/  S2UR UR4, SR_CgaCtaId ;  /* 0x00000000000479c3 */ /* 0x000ea20000008800 */
[----:B------:R-:W-:Y:S01]  /*3a90*/  ELECT P0, URZ, PT ;  /* 0x0000000000ff782f */ /* 0x000fe20003800000 */
[----:B------:R-:W-:Y:S01]  /*3aa0*/  IMAD.MOV.U32 R0, RZ, RZ, 0x1 ;  /* 0x00000001ff007424 */ /* 0x000fe200078e00ff */
[----:B------:R-:W-:Y:S01]  /*3ab0*/  UIADD3 UR5, UPT, UPT, UR5, 0x140, URZ ;  /* 0x0000014005057890 */ /* 0x000fe2000fffe0ff */
[----:B------:R-:W-:Y:S01]  /*3ac0*/  SHF.L.U32 R3, R11, 0x1f, RZ ;  /* 0x0000001f0b037819 */ /* 0x000fe200000006ff */
[----:B------:R-:W-:-:S03]  /*3ad0*/  UMOV UR6, 0x40 ;  /* 0x0000004000067882 */ /* 0x000fc60000000000 */
[----:B------:R-:W-:Y:S01]  /*3ae0*/  UVIRTCOUNT.DEALLOC.SMPOOL 0x80 ;  /* 0x000000800000784c */ /* 0x000fe20000000000 */
[----:B--2---:R-:W-:Y:S02]  /*3af0*/  ULEA UR4, UR4, UR6, 0x18 ;  /* 0x0000000604047291 */ /* 0x004fe4000f8ec0ff */
[----:B------:R-:W-:-:S07]  /*3b00*/  ULEA UR6, UR15, UR5, 0x3 ;  /* 0x000000050f067291 */ /* 0x000fce000f8e18ff */
[----:B------:R2:W-:Y:S02]  /*3b10*/  @P0 STS.U8 [UR4+0x1c], R0 ;  /* 0x00001c00ff000988 */ /* 0x0005e40008000004 */
[----:B------:R-:W4:Y:S02]  /*3b20*/  SYNCS.PHASECHK.TRANS64.TRYWAIT P0, [UR6], R3 ;  /* 0x00000003ff0075a7 */ /* 0x000f240008001106 */
[----:B--2-4-:R-:W-:Y:S05]  /*3b30*/  @!P0 BRA `(.L_x_69) ;  /* 0x0000004000a88947 */ /* 0x014fea0003800000 */
.L_x_160:
[----:B-1----:R-:W-:-:S04]  /*3b40*/  UIADD3 UR7, UPT, UPT, UR15, 0x1, URZ ;  /* 0x000000010f077890 */ /* 0x002fc8000fffe0ff */
[----:B------:R-:W-:-:S04]  /*3b50*/  UISETP.NE.AND UP0, UPT, UR7, 0x4, UPT ;  /* 0x000000040700788c */ /* 0x000fc8000bf05270 */
[----:B------:R-:W-:Y:S02]  /*3b60*/  USEL UR8, URZ, 0x1, UP0 ;  /* 0x00000001ff087887 */ /* 0x000fe40008000000 */
[----:B------:R-:W-:-:S04]  /*3b70*/  USEL UR7, UR7, URZ, UP0 ;  /* 0x000000ff07077287 */ /* 0x000fc80008000000 */
[----:B------:R-:W-:Y:S01]  /*3b80*/  ULEA UR6, UR7, UR5, 0x3 ;  /* 0x0000000507067291 */ /* 0x000fe2000f8e18ff */
[----:B------:R-:W-:-:S04]  /*3b90*/  LOP3.LUT R2, R11, UR8, RZ, 0x3c, !PT ;  /* 0x000000080b027c12 */ /* 0x000fc8000f8e3cff */
[----:B--2---:R-:W-:-:S04]  /*3ba0*/  SHF.L.U32 R3, R2, 0x1f, RZ ;  /* 0x0000001f02037819 */ /* 0x004fc800000006ff */
[----:B------:R-:W1:Y:S02]  /*3bb0*/  SYNCS.PHASECHK.TRANS64.TRYWAIT P0, [UR6], R3 ;  /* 0x00000003ff0075a7 */ /* 0x000e640008001106 */
[----:B-1----:R-:W-:Y:S05]  /*3bc0*/  @!P0 BRA `(.L_x_70) ;  /* 0x00000040009c8947 */ /* 0x002fea0003800000 */
.L_x_162:
        /* <DEDUP_REMOVED lines=9> */
.L_x_164:
[----:B------:R-:W-:-:S04]  /*3c60*/  UIADD3 UR7, UPT, UPT, UR7, 0x1, URZ ;  /* 0x0000000107077890 */ /* 0x000fc8000fffe0ff */
[----:B------:R-:W-:-:S04]  /*3c70*/  UISETP.NE.AND UP0, UPT, UR7, 0x4, UPT ;  /* 0x000000040700788c */ /* 0x000fc8000bf05270 */
[----:B------:R-:W-:Y:S02]  /*3c80*/  USEL UR6, URZ, 0x1, UP0 ;  /* 0x00000001ff067887 */ /* 0x000fe40008000000 */
[----:B------:R-:W-:-:S04]  /*3c90*/  USEL UR7, UR7, URZ, UP0 ;  /* 0x000000ff07077287 */ /* 0x000fc80008000000 */
[----:B------:R-:W-:Y:S01]  /*3ca0*/  ULEA UR7, UR7, UR5, 0x3 ;  /* 0x0000000507077291 */ /* 0x000fe2000f8e18ff */
[----:B-1----:R-:W-:-:S04]  /*3cb0*/  LOP3.LUT R3, R2, UR6, RZ, 0x3c, !PT ;  /* 0x0000000602037c12 */ /* 0x002fc8000f8e3cff */
[----:B------:R-:W-:-:S04]  /*3cc0*/  SHF.L.U32 R3, R3, 0x1f, RZ ;  /* 0x0000001f03037819 */ /* 0x000fc800000006ff */
[----:B------:R-:W1:Y:S02]  /*3cd0*/  SYNCS.PHASECHK.TRANS64.TRYWAIT P0, [UR7], R3 ;  /* 0x00000003ff0075a7 */ /* 0x000e640008001107 */
[----:B-1----:R-:W-:Y:S05]  /*3ce0*/  @!P0 BRA `(.L_x_72) ;  /* 0x0000004000848947 */ /* 0x002fea0003800000 */
.L_x_166:
[----:B------:R-:W-:Y:S01]  /*3cf0*/  NOP ;  /* 0x0000000000007918 */ /* 0x000fe20000000000 */
[----:B-1----:R-:W1:Y:S01]  /*3d00*/  LDS R0, [UR4+0x14] ;  /* 0x00001404ff007984 */ /* 0x002e620008000800 */
[----:B------:R-:W-:Y:S01]  /*3d10*/  ULOP3.LUT UR6, UR16, 0xffff, URZ, 0xc0, !UPT ;  /* 0x0000ffff10067892 */ /* 0x000fe2000f8ec0ff */
[----:B------:R-:W-:Y:S01]  /*3d20*/  UMOV UR8, 0xffff ;  /* 0x0000ffff00087882 */ /* 0x000fe20000000000 */
[----:B------:R-:W-:Y:S02]  /*3d30*/  UMOV UR5, 0x1 ;  /* 0x0000000100057882 */ /* 0x000fe40000000000 */
[----:B------:R-:W-:-:S04]  /*3d40*/  USHF.R.U32.HI UR6, URZ, 0x5, UR6 ;  /* 0x00000005ff067899 */ /* 0x000fc80008011606 */
[----:B------:R-:W-:Y:S02]  /*3d50*/  USHF.L.U32 UR8, UR8, UR6, URZ ;  /* 0x0000000608087299 */ /* 0x000fe400080006ff */
[----:B------:R-:W-:-:S04]  /*3d60*/  USHF.L.U32 UR5, UR5, UR6, URZ ;  /* 0x0000000605057299 */ /* 0x000fc800080006ff */
[----:B-1----:R-:W-:-:S04]  /*3d70*/  LOP3.LUT R0, R0, UR8, RZ, 0xc0, !PT ;  /* 0x0000000800007c12 */ /* 0x002fc8000f8ec0ff */
[----:B------:R-:W-:-:S13]  /*3d80*/  ISETP.NE.AND P0, PT, R0, UR8, PT ;  /* 0x0000000800007c0c */ /* 0x000fda000bf05270 */
[----:B------:R-:W-:Y:S05]  /*3d90*/  @P0 BRA `(.L_x_73) ;  /* 0x0000000000580947 */ /* 0x000fea0003800000 */
[----:B------:R-:W1:Y:S02]  /*3da0*/  LDS R0, [UR4+0x18] ;  /* 0x00001804ff007984 */ /* 0x000e640008000800 */
[----:B-1----:R-:W-:-:S04]  /*3db0*/  LOP3.LUT R0, R0, UR5, RZ, 0xc0, !PT ;  /* 0x0000000500007c12 */ /* 0x002fc8000f8ec0ff */
[----:B------:R-:W-:-:S13]  /*3dc0*/  ISETP.NE.AND P0, PT, R0, UR5, PT ;  /* 0x0000000500007c0c */ /* 0x000fda000bf05270 */
[----:B------:R-:W-:Y:S05]  /*3dd0*/  @P0 BRA `(.L_x_74) ;  /* 0x00000000003c0947 */ /* 0x000fea0003800000 */
[----:B------:R-:W1:Y:S01]  /*3de0*/  S2R R2, SR_LANEID ;  /* 0x0000000000027919 */ /* 0x000e620000000000 */
[----:B------:R-:W-:Y:S01]  /*3df0*/  ULOP3.LUT UR8, URZ, UR8, URZ, 0x33, !UPT ;  /* 0x00000008ff087292 */ /* 0x000fe2000f8e33ff */
[----:B------:R-:W-:Y:S01]  /*3e00*/  LOP3.LUT R4, RZ, UR5, RZ, 0x33, !PT ;  /* 0x00000005ff047c12 */ /* 0x000fe2000f8e33ff */
[----:B------:R-:W-:Y:S02]  /*3e10*/  VOTEU.ANY UR7, UPT, PT ;  /* 0x0000000000077886 */ /* 0x000fe400038e0100 */
[----:B------:R-:W-:Y:S01]  /*3e20*/  UFLO.U32 UR7, UR7 ;  /* 0x00000007000772bd */ /* 0x000fe200080e0000 */
[----:B------:R-:W2:Y:S01]  /*3e30*/  REDUX UR5, R4 ;  /* 0x00000000040573c4 */ /* 0x000ea20000000000 */
[----:B------:R-:W-:-:S06]  /*3e40*/  IMAD.U32 R0, RZ, RZ, UR8 ;  /* 0x00000008ff007e24 */ /* 0x000fcc000f8e00ff */
[----:B------:R4:W-:Y:S01]  /*3e50*/  UTCATOMSWS.AND URZ, UR8 ;  /* 0x0000000800ff79e3 */ /* 0x0009e20008000000 */
[----:B------:R-:W3:Y:S01]  /*3e60*/  REDUX UR6, R0 ;  /* 0x00000000000673c4 */ /* 0x000ee20000000000 */
[----:B-1----:R-:W-:Y:S01]  /*3e70*/  ISETP.EQ.U32.AND P0, PT, R2, UR7, PT ;  /* 0x0000000702007c0c */ /* 0x002fe2000bf02070 */
[----:B--2---:R-:W-:Y:S01]  /*3e80*/  IMAD.U32 R2, RZ, RZ, UR5 ;  /* 0x00000005ff027e24 */ /* 0x004fe2000f8e00ff */
[----:B---3--:R-:W-:-:S11]  /*3e90*/  MOV R3, UR6 ;  /* 0x0000000600037c02 */ /* 0x008fd60008000f00 */
[----:B------:R4:W-:Y:S04]  /*3ea0*/  @P0 ATOMS.AND RZ, [UR4+0x14], R3 ;  /* 0x00001403ffff098c */ /* 0x0009e8000a800004 */
[----:B------:R4:W-:Y:S01]  /*3eb0*/  @P0 ATOMS.AND RZ, [UR4+0x18], R2 ;  /* 0x00001802ffff098c */ /* 0x0009e2000a800004 */
[----:B------:R-:W-:Y:S05]  /*3ec0*/  BRA `(.L_x_75) ;  /* 0x0000000000147947 */ /* 0x000fea0003800000 */
.L_x_74:
[----:B------:R-:W-:Y:S02]  /*3ed0*/  MOV R2, 0x3ef0 ;  /* 0x00003ef000027802 */ /* 0x000fe40000000f00 */
[----:B---3-5:R-:W-:Y:S05]  /*3ee0*/  CALL.REL.NOINC `($__internal_0_$__cuda_sm10x_tcgen05_guardrail_trap_col_being_dealloced_not_returned_by_alloc) ;  /* 0x0000004000f87944 */ /* 0x028fea0003c00000 */
[----:B------:R-:W-:Y:S05]  /*3ef0*/  BRA `(.L_x_75) ;  /* 0x0000000000087947 */ /* 0x000fea0003800000 */
.L_x_73:
[----:B------:R-:W-:Y:S02]  /*3f00*/  MOV R2, 0x3f20 ;  /* 0x00003f2000027802 */ /* 0x000fe40000000f00 */
[----:B---3-5:R-:W-:Y:S05]  /*3f10*/  CALL.REL.NOINC `($__internal_2_$__cuda_sm10x_tcgen05_guardrail_trap_unallocated_columns_being_dealloced) ;  /* 0x0000004400047944 */ /* 0x028fea0003c00000 */
.L_x_75:
[----:B------:R-:W-:Y:S01]  /*3f20*/  NOP ;  /* 0x0000000000007918 */ /* 0x000fe20000000000 */
[----:B----4-:R-:W-:Y:S05]  /*3f30*/  EXIT ;  /* 0x000000000000794d */ /* 0x010fea0003800000 */
.L_x_57:
[----:B------:R-:W-:-:S09]  /*3f40*/  UISETP.NE.OR UP2, UPT, UR8, 0x3, !UP2 ;  /* 0x000000030800788c */ /* 0x000fd2000d745670 */
[----:B------:R-:W-:Y:S05]  /*3f50*/  BRA.U UP2, `(.L_x_76) ;  /* 0x0000000d02b07547 */ /* 0x000fea000b800000 */
[----:B------:R-:W1:Y:S01]  /*3f60*/  LDC R0, c[0x0][0xb30] ;  /* 0x0002cc00ff007b82 */ /* 0x000e620000000800 */
[----:B------:R-:W2:Y:S01]  /*3f70*/  LDCU.64 UR8, c[0x0][0x888] ;  /* 0x00011100ff0877ac */ /* 0x000ea20008000a00 */
[----:B------:R-:W-:Y:S02]  /*3f80*/  HFMA2 R25, -RZ, RZ, 0, 0 ;  /* 0x00000000ff197431 */ /* 0x000fe400000001ff */
[----:B------:R-:W-:Y:S01]  /*3f90*/  IMAD.MOV.U32 R34, RZ, RZ, 0x1 ;  /* 0x00000001ff227424 */ /* 0x000fe200078e00ff */
[----:B------:R-:W-:Y:S01]  /*3fa0*/  MOV R23, 0x2000 ;  /* 0x0000200000177802 */ /* 0x000fe20000000f00 */
[----:B------:R-:W4:Y:S01]  /*3fb0*/  LDCU.64 UR4, c[0x0][0x890] ;  /* 0x00011200ff0477ac */ /* 0x000f220008000a00 */
[----:B------:R-:W-:Y:S01]  /*3fc0*/  IMAD.MOV.U32 R27, RZ, RZ, RZ ;  /* 0x000000ffff1b7224 */ /* 0x000fe200078e00ff */
[----:B------:R-:W3:Y:S01]  /*3fd0*/  LDC R19, c[0x0][0x370] ;  /* 0x0000dc00ff137b82 */ /* 0x000ee20000000800 */
[----:B------:R-:W-:Y:S01]  /*3fe0*/  UMOV UR7, 0x400 ;  /* 0x0000040000077882 */ /* 0x000fe20000000000 */
[----:B------:R-:W-:-:S02]  /*3ff0*/  UPLOP3.LUT UP1, UPT, UPT, UPT, UPT, 0x40, 0x4 ;  /* 0x000000000004789c */ /* 0x000fc40003f2e870 */
[----:B------:R-:W-:Y:S01]  /*4000*/  ULEA UR7, UR37, UR7, 0x18 ;  /* 0x0000000725077291 */ /* 0x000fe2000f8ec0ff */
[----:B------:R-:W-:-:S03]  /*4010*/  UMOV UR13, URZ ;  /* 0x000000ff000d7c82 */ /* 0x000fc60008000000 */
[----:B------:R-:W3:Y:S01]  /*4020*/  LDC R2, c[0x0][0xb0c] ;  /* 0x0002c300ff027b82 */ /* 0x000ee20000000800 */
[----:B--2---:R-:W-:Y:S02]  /*4030*/  UISETP.NE.U32.AND UP3, UPT, UR8, URZ, UPT ;  /* 0x000000ff0800728c */ /* 0x004fe4000bf65070 */
[----:B----4-:R-:W-:-:S05]  /*4040*/  UISETP.NE.U32.AND UP4, UPT, UR4, URZ, UPT ;  /* 0x000000ff0400728c */ /* 0x010fca000bf85070 */
[----:B------:R-:W2:Y:S01]  /*4050*/  LDC R18, c[0x0][0xb20] ;  /* 0x0002c800ff127b82 */ /* 0x000ea20000000800 */
[----:B-1----:R-:W-:Y:S01]  /*4060*/  ISETP.NE.AND P1, PT, R0, 0x1, PT ;  /* 0x000000010000780c */ /* 0x002fe20003f25270 */
[----:B------:R-:W-:Y:S02]  /*4070*/  UISETP.NE.AND.EX UP3, UPT, UR9, URZ, UPT, UP3 ;  /* 0x000000ff0900728c */ /* 0x000fe4000bf65330 */
[----:B------:R-:W-:-:S04]  /*4080*/  UISETP.NE.AND.EX UP4, UPT, UR5, URZ, UPT, UP4 ;  /* 0x000000ff0500728c */ /* 0x000fc8000bf85340 */
[----:B-----5:R-:W1:Y:S08]  /*4090*/  LDC.64 R32, c[0x0][0x348] ;  /* 0x0000d200ff207b82 */ /* 0x020e700000000a00 */
[----:B------:R-:W4:Y:S08]  /*40a0*/  LDC.64 R16, c[0x0][0xb10] ;  /* 0x0002c400ff107b82 */ /* 0x000f300000000a00 */
[----:B------:R-:W1:Y:S08]  /*40b0*/  LDC.64 R6, c[0x0][0xb18] ;  /* 0x0002c600ff067b82 */ /* 0x000e700000000a00 */
[----:B------:R-:W1:Y:S08]  /*40c0*/  LDC.64 R4, c[0x0][0xb28] ;  /* 0x0002ca00ff047b82 */ /* 0x000e700000000a00 */
[----:B--23--:R-:W1:Y:S02]  /*40d0*/  LDC R22, c[0x0][0x374] ;  /* 0x0000dd00ff167b82 */ /* 0x00ce640000000800 */
.L_x_85:
[----:B------:R-:W-:Y:S02]  /*40e0*/  LEA R0, R27, UR7, 0x3 ;  /* 0x000000071b007c11 */ /* 0x000fe4000f8e18ff */
[----:B------:R-:W-:Y:S02]  /*40f0*/  SHF.L.U32 R3, R25, 0x1f, RZ ;  /* 0x0000001f19037819 */ /* 0x000fe400000006ff */
[----:B------:R-:W-:Y:S02]  /*4100*/  LEA R28, R27, UR7, 0x4 ;  /* 0x000000071b1c7c11 */ /* 0x000fe4000f8e20ff */
[----:B--2---:R-:W2:Y:S02]  /*4110*/  SYNCS.PHASECHK.TRANS64.TRYWAIT P0, [R0+URZ+0x100], R3 ;  /* 0x00010003000075a7 */ /* 0x004ea400080011ff */
[----:B--2---:R-:W-:Y:S05]  /*4120*/  @!P0 BRA `(.L_x_77) ;  /* 0x0000003c008c8947 */ /* 0x004fea0003800000 */
.L_x_167:
[----:B------:R-:W-:Y:S01]  /*4130*/  ISETP.GE.AND P0, PT, R26, 0x1, PT ;  /* 0x000000011a00780c */ /* 0x000fe20003f06270 */
[----:B------:R-:W3:Y:S01]  /*4140*/  LDS.128 R28, [R28+0x190] ;  /* 0x000190001c1c7984 */ /* 0x000ee20000000c00 */
[----:B--2---:R-:W-:Y:S01]  /*4150*/  VIADD R0, R0, 0x110 ;  /* 0x0000011000007836 */ /* 0x004fe20000000000 */
[----:B------:R-:W-:Y:S01]  /*4160*/  @!PT LDS RZ, [RZ] ;  /* 0x00000000fffff984 */ /* 0x000fe20000000800 */
[----:B------:R-:W-:Y:S01]  /*4170*/  @!PT LDS RZ, [RZ] ;  /* 0x00000000fffff984 */ /* 0x000fe20000000800 */
[----:B------:R-:W-:Y:S01]  /*4180*/  @!PT LDS RZ, [RZ] ;  /* 0x00000000fffff984 */ /* 0x000fe20000000800 */
[----:B------:R-:W-:Y:S01]  /*4190*/  @!PT LDS RZ, [RZ] ;  /* 0x00000000fffff984 */ /* 0x000fe20000000800 */
[----:B------:R2:W-:Y:S06]  /*41a0*/  MEMBAR.ALL.CTA ;  /* 0x0000000000007992 */ /* 0x0005ec0000008000 */
[----:B--2---:R-:W2:Y:S01]  /*41b0*/  FENCE.VIEW.ASYNC.S ;  /* 0x00000000000073c6 */ /* 0x004ea20000000000 */
[----:B------:R-:W-:Y:S04]  /*41c0*/  PRMT R0, RZ, 0x654, R0 ;  /* 0x00000654ff007816 */ /* 0x000fe80000000000 */
[----:B--2---:R2:W-:Y:S01]  /*41d0*/  SYNCS.ARRIVE.TRANS64.RED.A1T0 RZ, [R0+URZ], RZ ;  /* 0x000000ff00ff79a7 */ /* 0x0045e200081004ff */
[----:B---3--:R-:W-:Y:S11]  /*41e0*/  LOP3.LUT P3, RZ, R30, 0x1, RZ, 0xc0, !PT ;  /* 0x000000011eff7812 */ /* 0x008ff6000786c0ff */
[----:B------:R-:W-:Y:S02]  /*41f0*/  @!UPT UIADD3 URZ, UPT, UPT, URZ, URZ, URZ ;  /* 0x000000fffffff290 */ /* 0x000fe4000fffe0ff */
[----:B------:R-:W-:Y:S02]  /*4200*/  @P3 MOV R13, R28 ;  /* 0x0000001c000d3202 */ /* 0x000fe40000000f00 */
[----:B------:R-:W-:Y:S01]  /*4210*/  @P3 LOP3.LUT R8, R29, 0xffff, RZ, 0xc0, !PT ;  /* 0x0000ffff1d083812 */ /* 0x000fe200078ec0ff */
[----:B--2---:R-:W-:Y:S06]  /*4220*/  @!P0 BRA `(.L_x_78) ;  /* 0x0000000000a48947 */ /* 0x004fec0003800000 */
[----:B-1----:R-:W-:Y:S01]  /*4230*/  IMAD.HI.U32 R37, R22, R7, RZ ;  /* 0x0000000716257227 */ /* 0x002fe200078e00ff */
[----:B------:R-:W-:Y:S02]  /*4240*/  ISETP.NE.AND P0, PT, R6, 0x1, PT ;  /* 0x000000010600780c */ /* 0x000fe40003f05270 */
[----:B------:R-:W-:Y:S01]  /*4250*/  ISETP.NE.AND P2, PT, R26, 0x1, PT ;  /* 0x000000011a00780c */ /* 0x000fe20003f45270 */
[----:B----4-:R-:W-:Y:S01]  /*4260*/  IMAD.HI.U32 R36, R19, R16, RZ ;  /* 0x0000001013247227 */ /* 0x010fe200078e00ff */
[----:B------:R-:W-:Y:S02]  /*4270*/  SHF.R.U32.HI R37, RZ, R18, R37 ;  /* 0x00000012ff257219 */ /* 0x000fe40000011625 */
[----:B------:R-:W-:Y:S01]  /*4280*/  ISETP.NE.AND P4, PT, R2, 0x1, PT ;  /* 0x000000010200780c */ /* 0x000fe20003f85270 */
[----:B------:R-:W-:Y:S01]  /*4290*/  IMAD.HI.U32 R38, R13, R16, RZ ;  /* 0x000000100d267227 */ /* 0x000fe200078e00ff */
[----:B------:R-:W-:Y:S02]  /*42a0*/  SHF.R.U32.HI R36, RZ, R17, R36 ;  /* 0x00000011ff247219 */ /* 0x000fe40000011624 */
[----:B------:R-:W-:Y:S01]  /*42b0*/  SEL R3, R22, R37, !P0 ;  /* 0x0000002516037207 */ /* 0x000fe20004000000 */
[C---:B------:R-:W-:Y:S01]  /*42c0*/  IMAD.HI.U32 R37, R8.reuse, R7, RZ ;  /* 0x0000000708257227 */ /* 0x040fe200078e00ff */
[----:B------:R-:W-:Y:S02]  /*42d0*/  SEL R11, R19, R36, !P4 ;  /* 0x00000024130b7207 */ /* 0x000fe40006000000 */
[----:B------:R-:W-:Y:S01]  /*42e0*/  SHF.R.U32.HI R38, RZ, R17, R38 ;  /* 0x00000011ff267219 */ /* 0x000fe20000011626 */
[----:B------:R-:W-:Y:S01]  /*42f0*/  IMAD.HI.U32 R40, R3, R4, RZ ;  /* 0x0000000403287227 */ /* 0x000fe200078e00ff */
[----:B------:R-:W-:Y:S03]  /*4300*/  SHF.R.U32.HI R37, RZ, R18, R37 ;  /* 0x00000012ff257219 */ /* 0x000fe60000011625 */
[----:B------:R-:W-:Y:S01]  /*4310*/  IMAD.HI.U32 R36, R11, R4, RZ ;  /* 0x000000040b247227 */ /* 0x000fe200078e00ff */
[----:B------:R-:W-:Y:S02]  /*4320*/  @P2 SHF.R.U32.HI R3, RZ, R5, R40 ;  /* 0x00000005ff032219 */ /* 0x000fe40000011628 */
[----:B------:R-:W-:Y:S02]  /*4330*/  SEL R9, R8, R37, !P0 ;  /* 0x0000002508097207 */ /* 0x000fe40004000000 */
[----:B------:R-:W-:Y:S01]  /*4340*/  @P2 SHF.R.U32.HI R11, RZ, R5, R36 ;  /* 0x00000005ff0b2219 */ /* 0x000fe20000011624 */
[C---:B------:R-:W-:Y:S01]  /*4350*/  IMAD R10, R26.reuse, R3, RZ ;  /* 0x000000031a0a7224 */ /* 0x040fe200078e02ff */
[----:B------:R-:W-:Y:S01]  /*4360*/  SEL R3, R13, R38, !P4 ;  /* 0x000000260d037207 */ /* 0x000fe20006000000 */
[C---:B------:R-:W-:Y:S03]  /*4370*/  IMAD.HI.U32 R14, R9.reuse, R4, RZ ;  /* 0x00000004090e7227 */ /* 0x040fe600078e00ff */
[----:B------:R-:W-:Y:S01]  /*4380*/  ISETP.GE.AND P0, PT, R9, R10, PT ;  /* 0x0000000a0900720c */ /* 0x000fe20003f06270 */
[C---:B------:R-:W-:Y:S01]  /*4390*/  IMAD R12, R26.reuse, R11, RZ ;  /* 0x0000000b1a0c7224 */ /* 0x040fe200078e02ff */
[-C--:B------:R-:W-:Y:S04]  /*43a0*/  SHF.R.U32.HI R14, RZ, R5.reuse, R14 ;  /* 0x00000005ff0e7219 */ /* 0x080fe8000001160e */
[----:B------:R-:W-:Y:S02]  /*43b0*/  ISETP.GE.OR P0, PT, R3, R12, P0 ;  /* 0x0000000c0300720c */ /* 0x000fe40000706670 */
[----:B------:R-:W-:Y:S05]  /*43c0*/  SEL R15, R9, R14, !P2 ;  /* 0x0000000e090f7207 */ /* 0x000fea0005000000 */
[----:B------:R-:W-:Y:S04]  /*43d0*/  IMAD.MOV R14, RZ, RZ, -R15 ;  /* 0x000000ffff0e7224 */ /* 0x000fe800078e0a0f */
[----:B------:R-:W-:Y:S02]  /*43e0*/  IMAD R14, R26, R14, R9 ;  /* 0x0000000e1a0e7224 */ /* 0x000fe400078e0209 */
[C---:B------:R-:W-:Y:S05]  /*43f0*/  @!P0 IMAD.HI.U32 R10, R3.reuse, R4, RZ ;  /* 0x00000004030a8227 */ /* 0x040fea00078e00ff */
[----:B------:R-:W-:Y:S04]  /*4400*/  @!P0 SHF.R.U32.HI R10, RZ, R5, R10 ;  /* 0x00000005ff0a8219 */ /* 0x000fe8000001160a */
[----:B------:R-:W-:Y:S01]  /*4410*/  @!P0 SEL R0, R3, R10, !P2 ;  /* 0x0000000a03008207 */ /* 0x000fe20005000000 */
[----:B------:R-:W-:Y:S03]  /*4420*/  IMAD.MOV R10, RZ, RZ, -R3 ;  /* 0x000000ffff0a7224 */ /* 0x000fe600078e0a03 */
[----:B------:R-:W-:Y:S01]  /*4430*/  @!P0 IADD3 R15, PT, PT, R15, -R0, RZ ;  /* 0x800000000f0f8210 */ /* 0x000fe20007ffe0ff */
[----:B------:R-:W-:Y:S01]  /*4440*/  @!P0 IMAD R0, R11, R14, R0 ;  /* 0x0000000e0b008224 */ /* 0x000fe200078e0200 */
[----:B------:R-:W-:Y:S01]  /*4450*/  IADD3 R11, PT, PT, -R9, RZ, RZ ;  /* 0x000000ff090b7210 */ /* 0x000fe20007ffe1ff */
[----:B------:R-:W-:Y:S02]  /*4460*/  IMAD R13, R2, R10, R13 ;  /* 0x0000000a020d7224 */ /* 0x000fe400078e020d */
[----:B------:R-:W-:Y:S02]  /*4470*/  @!P0 IMAD R9, R15, R26, R3 ;  /* 0x0000001a0f098224 */ /* 0x000fe400078e0203 */
[----:B------:R-:W-:Y:S02]  /*4480*/  @!P0 IMAD.MOV.U32 R3, RZ, RZ, R0 ;  /* 0x000000ffff038224 */ /* 0x000fe400078e0000 */
[----:B------:R-:W-:Y:S02]  /*4490*/  IMAD R8, R6, R11, R8 ;  /* 0x0000000b06087224 */ /* 0x000fe400078e0208 */
[----:B------:R-:W-:Y:S02]  /*44a0*/  IMAD R13, R3, R2, R13 ;  /* 0x00000002030d7224 */ /* 0x000fe400078e020d */
[----:B------:R-:W-:Y:S02]  /*44b0*/  IMAD R8, R9, R6, R8 ;  /* 0x0000000609087224 */ /* 0x000fe400078e0208 */
.L_x_78:
[----:B------:R-:W-:Y:S05]  /*44c0*/  BRA.U UP1, `(.L_x_79) ;  /* 0x0000000101107547 */ /* 0x000fea000b800000 */
[----:B------:R-:W-:Y:S04]  /*44d0*/  MOV R0, UR6 ;  /* 0x0000000600007c02 */ /* 0x000fe80008000f00 */
[----:B------:R-:W-:Y:S04]  /*44e0*/  SHF.L.U32 R3, R0, 0x1f, RZ ;  /* 0x0000001f00037819 */ /* 0x000fe800000006ff */
[----:B------:R-:W2:Y:S02]  /*44f0*/  SYNCS.PHASECHK.TRANS64.TRYWAIT P0, [UR7+0xf8], R3 ;  /* 0x0000f803ff0075a7 */ /* 0x000ea40008001107 */
[----:B--2---:R-:W-:Y:S05]  /*4500*/  @!P0 BRA `(.L_x_80) ;  /* 0x0000003800a88947 */ /* 0x004fea0003800000 */
.L_x_79:
[----:B------:R-:W-:Y:S02]  /*4510*/  R2UR UR11, R21 ;  /* 0x00000000150b72ca */ /* 0x000fe400000e0000 */
[----:B------:R-:W-:Y:S02]  /*4520*/  R2UR UR10, R20 ;  /* 0x00000000140a72ca */ /* 0x000fe400000e0000 */
[----:B------:R-:W-:Y:S04]  /*4530*/  ISETP.NE.U32.AND P2, PT, RZ, UR4, PT ;  /* 0x00000004ff007c0c */ /* 0x000fe8000bf45070 */
[----:B------:R-:W-:Y:S05]  /*4540*/  ISETP.NE.AND.EX P2, PT, RZ, UR5, PT, P2 ;  /* 0x00000005ff007c0c */ /* 0x000fea000bf45320 */
[----:B------:R-:W-:Y:S02]  /*4550*/  USHF.L.U32 UR11, UR11, 0x6, URZ ;  /* 0x000000060b0b7899 */ /* 0x000fe400080006ff */
[----:B------:R-:W-:Y:S01]  /*4560*/  USHF.L.U32 UR10, UR10, 0x6, URZ ;  /* 0x000000060a0a7899 */ /* 0x000fe200080006ff */
[----:B------:R-:W-:Y:S11]  /*4570*/  BRA.U !UP4, `(.L_x_81) ;  /* 0x000000010c347547 */ /* 0x000ff6000b800000 */
[----:B------:R-:W-:Y:S01]  /*4580*/  UPLOP3.LUT UP0, UPT, UPT, UPT, UP3, 0x80, 0x8 ;  /* 0x000000000008789c */ /* 0x000fe20003f0f030 */
[----:B--2---:R-:W-:Y:S02]  /*4590*/  HFMA2 R0, -RZ, RZ, 0, 5.9604644775390625e-08 ;  /* 0x00000001ff007431 */ /* 0x004fe400000001ff */
[----:B------:R-:W-:Y:S03]  /*45a0*/  IMAD.MOV.U32 R67, RZ, RZ, 0x1 ;  /* 0x00000001ff437424 */ /* 0x000fe600078e00ff */
[----:B------:R-:W-:Y:S05]  /*45b0*/  PLOP3.LUT P0, PT, PT, PT, UP0, 0x80, 0x8 ;  /* 0x000000000008781c */ /* 0x000fea0003f0f008 */
[----:B------:R-:W2:Y:S01]  /*45c0*/  @UP0 LDCU.64 UR14, c[0x0][0x888] ;  /* 0x00011100ff0e07ac */ /* 0x000ea20008000a00 */
[----:B------:R-:W-:Y:S07]  /*45d0*/  @UP0 UIMAD UR8, UR36, UR4, URZ ;  /* 0x00000004240802a4 */ /* 0x000fee000f8e02ff */
[----:B------:R-:W-:Y:S01]  /*45e0*/  @!P0 PRMT R67, R0, 0x7610, R67 ;  /* 0x0000761000438816 */ /* 0x000fe20000000043 */
[----:B--2---:R-:W-:Y:S03]  /*45f0*/  @UP0 UIMAD.WIDE UR14, UR8, 0x4, UR14 ;  /* 0x00000004080e08a5 */ /* 0x004fe6000f8e020e */
[----:B------:R-:W2:Y:S03]  /*4600*/  @!UP0 LDCU UR8, c[0x0][0x880] ;  /* 0x00011000ff0887ac */ /* 0x000ea60008000800 */
[----:B------:R-:W-:Y:S01]  /*4610*/  IMAD.U32 R10, RZ, RZ, UR14 ;  /* 0x0000000eff0a7e24 */ /* 0x000fe2000f8e00ff */
[----:B------:R-:W-:Y:S05]  /*4620*/  MOV R11, UR15 ;  /* 0x0000000f000b7c02 */ /* 0x000fea0008000f00 */
[----:B------:R3:W5:Y:S02]  /*4630*/  @P0 LDG.E R35, desc[UR46][R10.64] ;  /* 0x0000002e0a230981 */ /* 0x000764000c1e1900 */
[----:B--23--:R-:W-:Y:S07]  /*4640*/  @!P0 IMAD.U32 R35, RZ, RZ, UR8 ;  /* 0x00000008ff238e24 */ /* 0x00cfee000f8e00ff */
.L_x_81:
[----:B-----5:R-:W-:Y:S01]  /*4650*/  @!P2 FSETP.EQ.AND P0, PT, R35, RZ, PT ;  /* 0x000000ff2300a20b */ /* 0x020fe20003f02000 */
[----:B------:R-:W-:Y:S01]  /*4660*/  @!UPT UIADD3 URZ, UPT, UPT, URZ, URZ, URZ ;  /* 0x000000fffffff290 */ /* 0x000fe2000fffe0ff */
[----:B------:R-:W-:Y:S11]  /*4670*/  @!P2 BRA `(.L_x_82) ;  /* 0x000000000014a947 */ /* 0x000ff60003800000 */
[----:B------:R-:W-:Y:S02]  /*4680*/  LOP3.LUT P2, RZ, R67, 0xff, RZ, 0xc0, !PT ;  /* 0x000000ff43ff7812 */ /* 0x000fe4000784c0ff */
[----:B------:R-:W-:Y:S04]  /*4690*/  PLOP3.LUT P0, PT, PT, PT, UP0, 0x80, 0x8 ;  /* 0x000000000008781c */ /* 0x000fe80003f0f008 */
[----:B------:R-:W-:Y:S07]  /*46a0*/  PLOP3.LUT P0, PT, P0, PT, PT, 0x8, 0x80 ;  /* 0x000000000080781c */ /* 0x000fee000070e170 */
[----:B------:R-:W-:Y:S11]  /*46b0*/  @P2 FSETP.EQ.AND P0, PT, R35, RZ, PT ;  /* 0x000000ff2300220b */ /* 0x000ff60003f02000 */
[----:B------:R-:W-:Y:S02]  /*46c0*/  @!UPT UIADD3 URZ, UPT, UPT, URZ, URZ, URZ ;  /* 0x000000fffffff290 */ /* 0x000fe4000fffe0ff */
.L_x_82:
[----:B------:R-:W-:Y:S01]  /*46d0*/  ULEA UR15, UR13, UR7, 0x3 ;  /* 0x000000070d0f7291 */ /* 0x000fe2000f8e18ff */
[----:B--2---:R-:W-:Y:S02]  /*46e0*/  SHF.L.U32 R3, R34, 0x1f, RZ ;  /* 0x0000001f22037819 */ /* 0x004fe400000006ff */
[----:B------:R-:W-:Y:S04]  /*46f0*/  ELECT P4, URZ, PT ;  /* 0x0000000000ff782f */ /* 0x000fe80003880000 */
[----:B------:R-:W-:Y:S02]  /*4700*/  PLOP3.LUT P4, PT, P0, P4, PT, 0xf2, 0x2f ;  /* 0x00000000002f781c */ /* 0x000fe40000789e72 */
[----:B------:R-:W2:Y:S11]  /*4710*/  SYNCS.PHASECHK.TRANS64.TRYWAIT P2, [UR15+0xd8], R3 ;  /* 0x0000d803ff0075a7 */ /* 0x000eb6000804110f */
[----:B-1----:R-:W-:Y:S05]  /*4720*/  @!P4 IADD3 R20, P0, PT, R32, 0x580, RZ ;  /* 0x000005802014c810 */ /* 0x002fea0007f1e0ff */
[----:B------:R-:W-:Y:S01]  /*4730*/  @!P4 IMAD.X R12, RZ, RZ, R33, P0 ;  /* 0x000000ffff0cc224 */ /* 0x000fe200000e0621 */
[----:B--2---:R-:W-:Y:S07]  /*4740*/  @!P2 BRA `(.L_x_83) ;  /* 0x000000380030a947 */ /* 0x004fee0003800000 */
.L_x_170:
[----:B------:R-:W2:Y:S01]  /*4750*/  LDC.64 R14, c[0x0][0xb10] ;  /* 0x0002c400ff0e7b82 */ /* 0x000ea20000000a00 */
[----:B------:R-:W-:Y:S01]  /*4760*/  @!P4 R2UR UR8, R12 ;  /* 0x000000000c08c2ca */ /* 0x000fe200000e0000 */
[----:B------:R-:W-:Y:S01]  /*4770*/  VOTEU.ALL UP2, P4 ;  /* 0x0000000000ff7886 */ /* 0x000fe20002040000 */
[----:B------:R-:W-:Y:S01]  /*4780*/  @!P4 R2UR UR9, R20 ;  /* 0x000000001409c2ca */ /* 0x000fe200000e0000 */
[----:B------:R-:W-:Y:S01]  /*4790*/  VOTEU.ALL UP1, P4 ;  /* 0x0000000000ff7886 */ /* 0x000fe20002020000 */
[----:B------:R-:W-:Y:S03]  /*47a0*/  UMOV UR20, 0x0 ;  /* 0x0000000000147882 */ /* 0x000fe60000000000 */
[----:B------:R-:W3:Y:S01]  /*47b0*/  LDC.64 R10, c[0x0][0xb18] ;  /* 0x0002c600ff0a7b82 */ /* 0x000ee20000000a00 */
[----:B------:R-:W-:Y:S01]  /*47c0*/  UMOV UR21, 0x10000000 ;  /* 0x1000000000157882 */ /* 0x000fe20000000000 */
[----:B------:R-:W-:Y:S01]  /*47d0*/  UMOV UR12, UR36 ;  /* 0x00000024000c7c82 */ /* 0x000fe20008000000 */
[----:B------:R-:W-:Y:S01]  /*47e0*/  UIADD3 UR14, UPT, UPT, UR13, 0x1, URZ ;  /* 0x000000010d0e7890 */ /* 0x000fe2000fffe0ff */
[----:B------:R-:W-:Y:S01]  /*47f0*/  @P3 SHF.R.U32.HI R24, RZ, 0x10, R29 ;  /* 0x00000010ff183819 */ /* 0x000fe2000001161d */
[----:B------:R-:W-:Y:S03]  /*4800*/  VIADD R27, R27, 0x1 ;  /* 0x000000011b1b7836 */ /* 0x000fe60000000000 */
[----:B-1----:R-:W1:Y:S01]  /*4810*/  @!P1 LDC R0, c[0x0][0xb20] ;  /* 0x0002c800ff009b82 */ /* 0x002e620000000800 */
[----:B------:R-:W-:Y:S01]  /*4820*/  UISETP.NE.AND UP5, UPT, UR14, 0x3, UPT ;  /* 0x000000030e00788c */ /* 0x000fe2000bfa5270 */
[----:B------:R-:W-:Y:S01]  /*4830*/  IMAD.U32 R21, RZ, RZ, UR8 ;  /* 0x00000008ff157e24 */ /* 0x000fe2000f8e00ff */
[----:B------:R-:W-:Y:S05]  /*4840*/  @!UP2 ULEA UR8, UR13, UR7, 0xd ;  /* 0x000000070d08a291 */ /* 0x000fea000f8e68ff */
[----:B------:R-:W5:Y:S01]  /*4850*/  @!P1 LDC R3, c[0x0][0xb0c] ;  /* 0x0002c300ff039b82 */ /* 0x000f620000000800 */
[----:B------:R-:W-:Y:S01]  /*4860*/  IMAD.U32 R20, RZ, RZ, UR9 ;  /* 0x00000009ff147e24 */ /* 0x000fe2000f8e00ff */
[----:B------:R-:W-:Y:S01]  /*4870*/  UIADD3 UR9, UPT, UPT, UR15, 0xc0, URZ ;  /* 0x000000c00f097890 */ /* 0x000fe2000fffe0ff */
[----:B------:R-:W-:Y:S01]  /*4880*/  @!P4 R2UR UR19, R21 ;  /* 0x000000001513c2ca */ /* 0x000fe200000e0000 */
[----:B------:R-:W-:Y:S02]  /*4890*/  @!UP2 UIADD3 UR8, UPT, UPT, UR8, 0x400, URZ ;  /* 0x000004000808a890 */ /* 0x000fe4000fffe0ff */
[----:B------:R-:W-:Y:S01]  /*48a0*/  @!P4 R2UR UR18, R20 ;  /* 0x000000001412c2ca */ /* 0x000fe200000e0000 */
[----:B------:R-:W-:Y:S01]  /*48b0*/  @!P4 IMAD.MOV.U32 R20, RZ, RZ, 0x2000 ;  /* 0x00002000ff14c424 */ /* 0x000fe200078e00ff */
[----:B------:R-:W-:Y:S02]  /*48c0*/  UPRMT UR16, UR37, 0x654, UR9 ;  /* 0x0000065425107896 */ /* 0x000fe40008000009 */
[----:B------:R-:W-:Y:S02]  /*48d0*/  USEL UR17, URZ, 0x1, UP5 ;  /* 0x00000001ff117887 */ /* 0x000fe4000a800000 */
[----:B------:R-:W-:Y:S04]  /*48e0*/  USEL UR14, UR14, URZ, UP5 ;  /* 0x000000ff0e0e7287 */ /* 0x000fe8000a800000 */
[----:B------:R-:W-:Y:S01]  /*48f0*/  ULEA UR13, UR14, UR7, 0x3 ;  /* 0x000000070e0d7291 */ /* 0x000fe2000f8e18ff */
[----:B------:R-:W-:Y:S02]  /*4900*/  LOP3.LUT R34, R34, UR17, RZ, 0x3c, !PT ;  /* 0x0000001122227c12 */ /* 0x000fe4000f8e3cff */
[----:B------:R1:W-:Y:S01]  /*4910*/  @!UP1 UTMALDG.3D [UR8], [UR18], desc[UR20] ;  /* 0x00001408120095b4 */ /* 0x0003e20008011000 */
[----:B------:R1:W-:Y:S01]  /*4920*/  @!P4 SYNCS.ARRIVE.TRANS64.RED.A0TR RZ, [UR15+0xc0], R20 ;  /* 0x0000c014ffffc9a7 */ /* 0x0003e2000830040f */
[----:B------:R-:W-:Y:S02]  /*4930*/  SHF.L.U32 R12, R34, 0x1f, RZ ;  /* 0x0000001f220c7819 */ /* 0x000fe400000006ff */
[----:B-----5:R-:W-:Y:S01]  /*4940*/  @!P1 ISETP.NE.AND P2, PT, R3, 0x1, PT ;  /* 0x000000010300980c */ /* 0x020fe20003f45270 */
[C---:B--2---:R-:W-:Y:S01]  /*4950*/  @!P1 IMAD.HI.U32 R14, R13.reuse, R14, RZ ;  /* 0x0000000e0d0e9227 */ /* 0x044fe200078e00ff */
[----:B---3--:R-:W-:Y:S03]  /*4960*/  @!P1 ISETP.NE.AND P0, PT, R10, 0x1, PT ;  /* 0x000000010a00980c */ /* 0x008fe60003f05270 */
[C---:B------:R-:W-:Y:S01]  /*4970*/  @!P1 IMAD.HI.U32 R11, R8.reuse, R11, RZ ;  /* 0x0000000b080b9227 */ /* 0x040fe200078e00ff */
[----:B------:R-:W-:Y:S04]  /*4980*/  @!P1 SHF.R.U32.HI R14, RZ, R15, R14 ;  /* 0x0000000fff0e9219 */ /* 0x000fe8000001160e */
[----:B-1----:R-:W-:Y:S01]  /*4990*/  @!P1 SHF.R.U32.HI R9, RZ, R0, R11 ;  /* 0x00000000ff099219 */ /* 0x002fe2000001160b */
[----:B------:R-:W-:Y:S01]  /*49a0*/  SYNCS.ARRIVE.TRANS64.RED.A1T0 RZ, [UR16], RZ ;  /* 0x000000ffffff79a7 */ /* 0x000fe20008100410 */
[----:B------:R-:W-:Y:S02]  /*49b0*/  @!P1 SEL R14, R13, R14, !P2 ;  /* 0x0000000e0d0e9207 */ /* 0x000fe40005000000 */
[----:B------:R-:W-:Y:S01]  /*49c0*/  @!P1 SEL R9, R8, R9, !P0 ;  /* 0x0000000908099207 */ /* 0x000fe20004000000 */
[----:B------:R-:W1:Y:S04]  /*49d0*/  SYNCS.PHASECHK.TRANS64.TRYWAIT P5, [UR13+0xd8], R12 ;  /* 0x0000d80cff0075a7 */ /* 0x000e6800080a110d */
[----:B------:R-:W-:Y:S02]  /*49e0*/  @!P1 IMAD.IADD R0, R9, 0x1, -R14 ;  /* 0x0000000109009824 */ /* 0x000fe400078e0a0e */
[----:B------:R-:W-:Y:S02]  /*49f0*/  @!P1 IMAD.IADD R9, R14, 0x1, -R9 ;  /* 0x000000010e099824 */ /* 0x000fe400078e0a09 */
[----:B------:R-:W-:Y:S02]  /*4a00*/  @!P1 IMAD R13, R0, R3, R13 ;  /* 0x00000003000d9224 */ /* 0x000fe400078e020d */
[----:B------:R-:W-:Y:S01]  /*4a10*/  @!P1 IMAD R8, R9, R10, R8 ;  /* 0x0000000a09089224 */ /* 0x000fe200078e0208 */
[----:B-1----:R-:W-:Y:S06]  /*4a20*/  @!P5 BRA `(.L_x_84) ;  /* 0x000000340090d947 */ /* 0x002fec0003800000 */
.L_x_172:
[----:B-1----:R-:W-:Y:S01]  /*4a30*/  @!P4 IADD3 R3, P0, PT, R32, 0x580, RZ ;  /* 0x000005802003c810 */ /* 0x002fe20007f1e0ff */
[----:B------:R-:W-:Y:S01]  /*4a40*/  UMOV UR18, 0x0 ;  /* 0x0000000000127882 */ /* 0x000fe20000000000 */
[----:B------:R-:W-:Y:S01]  /*4a50*/  UMOV UR19, 0x10000000 ;  /* 0x1000000000137882 */ /* 0x000fe20000000000 */
[----:B------:R-:W-:Y:S01]  /*4a60*/  VOTEU.ALL UP1, P4 ;  /* 0x0000000000ff7886 */ /* 0x000fe20002020000 */
[----:B------:R-:W-:Y:S01]  /*4a70*/  @!P4 R2UR UR9, R3 ;  /* 0x000000000309c2ca */ /* 0x000fe200000e0000 */
[----:B------:R-:W-:Y:S01]  /*4a80*/  @!P4 IMAD.X R0, RZ, RZ, R33, P0 ;  /* 0x000000ffff00c224 */ /* 0x000fe200000e0621 */
[----:B------:R-:W-:Y:S01]  /*4a90*/  UMOV UR12, UR36 ;  /* 0x00000024000c7c82 */ /* 0x000fe20008000000 */
[----:B------:R-:W-:Y:S01]  /*4aa0*/  @P3 R2UR UR36, R24 ;  /* 0x00000000182432ca */ /* 0x000fe200000e0000 */
[----:B------:R-:W-:Y:S01]  /*4ab0*/  @!UP1 ULEA UR15, UR14, UR7, 0xd ;  /* 0x000000070e0f9291 */ /* 0x000fe2000f8e68ff */
[----:B------:R-:W-:Y:S01]  /*4ac0*/  ISETP.NE.AND P0, PT, R27, 0x2, PT ;  /* 0x000000021b00780c */ /* 0x000fe20003f05270 */
[----:B------:R-:W-:Y:S01]  /*4ad0*/  @!UP1 UIADD3 UR10, UPT, UPT, UR10, 0x20, URZ ;  /* 0x000000200a0a9890 */ /* 0x000fe2000fffe0ff */
[----:B------:R-:W-:Y:S01]  /*4ae0*/  @!P4 R2UR UR8, R0 ;  /* 0x000000000008c2ca */ /* 0x000fe200000e0000 */
[----:B------:R-:W-:Y:S01]  /*4af0*/  IMAD.IADD R20, R8, 0x1, R66 ;  /* 0x0000000108147824 */ /* 0x000fe200078e0242 */
[----:B------:R-:W-:Y:S01]  /*4b00*/  SEL R0, RZ, 0x1, P0 ;  /* 0x00000001ff007807 */ /* 0x000fe20000000000 */
[----:B------:R-:W-:Y:S01]  /*4b10*/  IMAD.IADD R21, R13, 0x1, R68 ;  /* 0x000000010d157824 */ /* 0x000fe200078e0244 */
[----:B------:R-:W-:Y:S02]  /*4b20*/  SEL R27, R27, RZ, P0 ;  /* 0x000000ff1b1b7207 */ /* 0x000fe40000000000 */
[----:B------:R-:W-:Y:S01]  /*4b30*/  IMAD.U32 R10, RZ, RZ, UR9 ;  /* 0x00000009ff0a7e24 */ /* 0x000fe2000f8e00ff */
[----:B------:R-:W-:Y:S01]  /*4b40*/  UIADD3 UR9, UPT, UPT, UR13, 0xc0, URZ ;  /* 0x000000c00d097890 */ /* 0x000fe2000fffe0ff */
[----:B------:R-:W-:Y:S03]  /*4b50*/  LOP3.LUT R25, R25, R0, RZ, 0x3c, !PT ;  /* 0x0000000019197212 */ /* 0x000fe600078e3cff */
[----:B------:R-:W-:Y:S02]  /*4b60*/  @!P4 R2UR UR16, R10 ;  /* 0x000000000a10c2ca */ /* 0x000fe400000e0000 */
[----:B------:R-:W-:Y:S01]  /*4b70*/  IMAD.U32 R11, RZ, RZ, UR8 ;  /* 0x00000008ff0b7e24 */ /* 0x000fe2000f8e00ff */
[----:B------:R-:W-:Y:S01]  /*4b80*/  @!UP1 UIADD3 UR8, UPT, UPT, UR15, 0x400, URZ ;  /* 0x000004000f089890 */ /* 0x000fe2000fffe0ff */
[----:B------:R-:W-:Y:S01]  /*4b90*/  VOTEU.ALL UP1, P4 ;  /* 0x0000000000ff7886 */ /* 0x000fe20002020000 */
[----:B------:R-:W-:Y:S02]  /*4ba0*/  UPRMT UR15, UR37, 0x654, UR9 ;  /* 0x00000654250f7896 */ /* 0x000fe40008000009 */
[----:B------:R-:W-:Y:S11]  /*4bb0*/  @!P4 R2UR UR17, R11 ;  /* 0x000000000b11c2ca */ /* 0x000ff600000e0000 */
[----:B------:R-:W-:Y:S02]  /*4bc0*/  @!UPT UIADD3 URZ, UPT, UPT, URZ, URZ, URZ ;  /* 0x000000fffffff290 */ /* 0x000fe4000fffe0ff */
[----:B------:R2:W-:Y:S01]  /*4bd0*/  @!UP1 UTMALDG.3D [UR8], [UR16], desc[UR18] ;  /* 0x00001208100095b4 */ /* 0x0005e20008011000 */
[----:B------:R2:W-:Y:S01]  /*4be0*/  @!P4 SYNCS.ARRIVE.TRANS64.RED.A0TR RZ, [UR13+0xc0], R23 ;  /* 0x0000c017ffffc9a7 */ /* 0x0005e2000830040d */
[----:B------:R-:W-:Y:S04]  /*4bf0*/  UIADD3 UR13, UPT, UPT, UR14, 0x1, URZ ;  /* 0x000000010e0d7890 */ /* 0x000fe8000fffe0ff */
[----:B------:R-:W-:Y:S04]  /*4c00*/  UISETP.NE.AND UP1, UPT, UR13, 0x3, UPT ;  /* 0x000000030d00788c */ /* 0x000fe8000bf25270 */
[----:B------:R-:W-:Y:S02]  /*4c10*/  USEL UR14, URZ, 0x1, UP1 ;  /* 0x00000001ff0e7887 */ /* 0x000fe40008800000 */
[----:B------:R-:W-:Y:S02]  /*4c20*/  USEL UR13, UR13, URZ, UP1 ;  /* 0x000000ff0d0d7287 */ /* 0x000fe40008800000 */
[----:B------:R-:W-:Y:S02]  /*4c30*/  UPLOP3.LUT UP1, UPT, UPT, UPT, UPT, 0x80, 0x8 ;  /* 0x000000000008789c */ /* 0x000fe40003f2f070 */
[----:B------:R-:W-:Y:S01]  /*4c40*/  LOP3.LUT R34, R34, UR14, RZ, 0x3c, !PT ;  /* 0x0000000e22227c12 */ /* 0x000fe2000f8e3cff */
[----:B------:R-:W-:Y:S01]  /*4c50*/  SYNCS.ARRIVE.TRANS64.RED.A1T0 RZ, [UR15], RZ ;  /* 0x000000ffffff79a7 */ /* 0x000fe2000810040f */
[----:B------:R-:W-:Y:S07]  /*4c60*/  @P3 BRA `(.L_x_85) ;  /* 0xfffffff4001c3947 */ /* 0x000fee000383ffff */
[----:B------:R-:W-:Y:S01]  /*4c70*/  UIADD3 UR7, UPT, UPT, UR7, 0xd8, URZ ;  /* 0x000000d807077890 */ /* 0x000fe2000fffe0ff */
[----:B------:R-:W-:-:S03]  /*4c80*/  SHF.L.U32 R3, R34, 0x1f, RZ ;  /* 0x0000001f22037819 */ /* 0x000fc600000006ff */
[----:B------:R-:W-:-:S09]  /*4c90*/  ULEA UR4, UR13, UR7, 0x3 ;  /* 0x000000070d047291 */ /* 0x000fd2000f8e18ff */
[----:B------:R-:W1:Y:S02]  /*4ca0*/  SYNCS.PHASECHK.TRANS64.TRYWAIT P0, [UR4], R3 ;  /* 0x00000003ff0075a7 */ /* 0x000e640008001104 */
[----:B-1----:R-:W-:Y:S05]  /*4cb0*/  @!P0 BRA `(.L_x_86) ;  /* 0x0000003400048947 */ /* 0x002fea0003800000 */
.L_x_174:
        /* <DEDUP_REMOVED lines=9> */
.L_x_176:
[----:B------:R-:W-:-:S04]  /*4d50*/  UIADD3 UR5, UPT, UPT, UR5, 0x1, URZ ;  /* 0x0000000105057890 */ /* 0x000fc8000fffe0ff */
[----:B------:R-:W-:-:S04]  /*4d60*/  UISETP.NE.AND UP0, UPT, UR5, 0x3, UPT ;  /* 0x000000030500788c */ /* 0x000fc8000bf05270 */
[----:B------:R-:W-:Y:S02]  /*4d70*/  USEL UR4, URZ, 0x1, UP0 ;  /* 0x00000001ff047887 */ /* 0x000fe40008000000 */
[----:B------:R-:W-:-:S04]  /*4d80*/  USEL UR5, UR5, URZ, UP0 ;  /* 0x000000ff05057287 */ /* 0x000fc80008000000 */
[----:B------:R-:W-:Y:S01]  /*4d90*/  ULEA UR5, UR5, UR7, 0x3 ;  /* 0x0000000705057291 */ /* 0x000fe2000f8e18ff */
[----:B-1----:R-:W-:-:S04]  /*4da0*/  LOP3.LUT R3, R34, UR4, RZ, 0x3c, !PT ;  /* 0x0000000422037c12 */ /* 0x002fc8000f8e3cff */
[----:B------:R-:W-:Y:S01]  /*4db0*/  SHF.L.U32 R3, R3, 0x1f, RZ ;  /* 0x0000001f03037819 */ /* 0x000fe200000006ff */
[----:B------:R-:W-:-:S07]  /*4dc0*/  IMAD.U32 R0, RZ, RZ, UR5 ;  /* 0x00000005ff007e24 */ /* 0x000fce000f8e00ff */
.L_x_88:
[----:B-1----:R1:W3:Y:S02]  /*4dd0*/  SYNCS.PHASECHK.TRANS64.TRYWAIT P0, [R0+URZ], R3 ;  /* 0x00000003000075a7 */ /* 0x0022e400080011ff */
[----:B---3--:R-:W-:Y:S05]  /*4de0*/  @!P0 NANOSLEEP.SYNCS 0x989680 ;  /* 0x009896800000895d */ /* 0x008fea0003900000 */
[----:B------:R-:W3:Y:S02]  /*4df0*/  @!P0 SYNCS.PHASECHK.TRANS64 P0, [R0+URZ], R3 ;  /* 0x00000003000085a7 */ /* 0x000ee400080010ff */
[----:B--23--:R-:W-:Y:S05]  /*4e00*/  @P0 EXIT ;  /* 0x000000000000094d */ /* 0x00cfea0003800000 */
[----:B------:R-:W-:Y:S05]  /*4e10*/  BRA `(.L_x_88) ;  /* 0xfffffffc00ec7947 */ /* 0x000fea000383ffff */
.L_x_76:
[----:B------:R-:W-:-:S06]  /*4e20*/  UISETP.GE.AND UP1, UPT, UR8, 0x4, UPT ;  /* 0x000000040800788c */ /* 0x000fcc000bf26270 */
[----:B------:R-:W-:-:S13]  /*4e30*/  PLOP3.LUT P0, PT, PT, PT, UP1, 0x80, 0x8 ;  /* 0x000000000008781c */ /* 0x000fda0003f0f018 */
[----:B------:R-:W-:Y:S05]  /*4e40*/  @!P0 EXIT ;  /* 0x000000000000894d */ /* 0x000fea0003800000 */
[----:B------:R-:W-:Y:S01]  /*4e50*/  BAR.SYNC.DEFER_BLOCKING 0x6, 0xa0 ;  /* 0x0182800000007b1d */ /* 0x000fe20000010000 */
[C---:B------:R-:W-:Y:S01]  /*4e60*/  IMAD.SHL.U32 R0, R79.reuse, 0x20, RZ ;  /* 0x000000204f007824 */ /* 0x040fe200078e00ff */
[C---:B------:R-:W-:Y:S01]  /*4e70*/  R2P PR, R79.reuse, 0x6 ;  /* 0x000000064f007804 */ /* 0x040fe20000000000 */
[C---:B------:R-:W-:Y:S02]  /*4e80*/  IMAD.SHL.U32 R72, R79.reuse, 0x4, RZ ;  /* 0x000000044f487824 */ /* 0x040fe400078e00ff */
[C---:B------:R-:W-:Y:S01]  /*4e90*/  IMAD.U32 R32, R79.reuse, 0x10000, RZ ;  /* 0x000100004f207824 */ /* 0x040fe200078e00ff */
[----:B------:R-:W-:Y:S02]  /*4ea0*/  UMOV UR48, 0x400 ;  /* 0x0000040000307882 */ /* 0x000fe40000000000 */
[----:B------:R-:W1:Y:S01]  /*4eb0*/  LDC R71, c[0x0][0x370] ;  /* 0x0000dc00ff477b82 */ /* 0x000e620000000800 */
[----:B------:R-:W-:Y:S01]  /*4ec0*/  ULEA UR48, UR37, UR48, 0x18 ;  /* 0x0000003025307291 */ /* 0x000fe2000f8ec0ff */
[C---:B------:R-:W-:Y:S01]  /*4ed0*/  LOP3.LUT R7, R0.reuse, 0xe0, RZ, 0xc0, !PT ;  /* 0x000000e000077812 */ /* 0x040fe200078ec0ff */
[----:B------:R-:W-:Y:S01]  /*4ee0*/  IMAD.SHL.U32 R5, R79, 0x10, RZ ;  /* 0x000000104f057824 */ /* 0x000fe200078e00ff */
[----:B------:R-:W-:Y:S01]  /*4ef0*/  LOP3.LUT R0, R0, 0x100, RZ, 0xc0, !PT ;  /* 0x0000010000007812 */ /* 0x000fe200078ec0ff */
[----:B------:R-:W-:Y:S01]  /*4f00*/  IMAD.MOV.U32 R78, RZ, RZ, 0x8 ;  /* 0x00000008ff4e7424 */ /* 0x000fe200078e00ff */
[----:B------:R-:W-:Y:S01]  /*4f10*/  LOP3.LUT R72, R7, 0x1c, R72, 0xf8, !PT ;  /* 0x0000001c07487812 */ /* 0x000fe200078ef848 */
[----:B------:R-:W-:Y:S01]  /*4f20*/  IMAD.MOV.U32 R77, RZ, RZ, 0x10 ;  /* 0x00000010ff4d7424 */ /* 0x000fe200078e00ff */
[----:B------:R-:W2:Y:S01]  /*4f30*/  LDC R28, c[0x0][0xb0c] ;  /* 0x0002c300ff1c7b82 */ /* 0x000ea20000000800 */
[----:B------:R-:W-:Y:S01]  /*4f40*/  SHF.R.U32.HI R7, RZ, 0x2, R79 ;  /* 0x00000002ff077819 */ /* 0x000fe2000001164f */
[----:B------:R-:W-:Y:S01]  /*4f50*/  IMAD.MOV.U32 R30, RZ, RZ, RZ ;  /* 0x000000ffff1e7224 */ /* 0x000fe200078e00ff */
[----:B------:R-:W-:Y:S01]  /*4f60*/  LOP3.LUT R32, R32, 0x600000, RZ, 0xc0, !PT ;  /* 0x0060000020207812 */ /* 0x000fe200078ec0ff */
[----:B------:R-:W-:Y:S01]  /*4f70*/  IMAD.MOV.U32 R76, RZ, RZ, RZ ;  /* 0x000000ffff4c7224 */ /* 0x000fe200078e00ff */
[----:B------:R-:W-:Y:S01]  /*4f80*/  LOP3.LUT R5, R0, 0x600, R5, 0xf8, !PT ;  /* 0x0000060000057812 */ /* 0x000fe200078ef805 */
[----:B------:R-:W-:Y:S01]  /*4f90*/  IMAD.MOV.U32 R82, RZ, RZ, RZ ;  /* 0x000000ffff527224 */ /* 0x000fe200078e00ff */
[----:B------:R-:W-:Y:S01]  /*4fa0*/  LOP3.LUT R72, R72, 0x4, R7, 0x78, !PT ;  /* 0x0000000448487812 */ /* 0x000fe200078e7807 */
[----:B------:R-:W4:Y:S01]  /*4fb0*/  LDC R69, c[0x0][0xb20] ;  /* 0x0002c800ff457b82 */ /* 0x000f220000000800 */
[----:B------:R-:W3:Y:S01]  /*4fc0*/  LDS R3, [UR48+0x1b0] ;  /* 0x0001b030ff037984 */ /* 0x000ee20008000800 */
[----:B------:R-:W-:Y:S01]  /*4fd0*/  LOP3.LUT R79, R79, 0x60, RZ, 0xc0, !PT ;  /* 0x000000604f4f7812 */ /* 0x000fe200078ec0ff */
[----:B------:R-:W-:Y:S01]  /*4fe0*/  IMAD.MOV.U32 R75, RZ, RZ, RZ ;  /* 0x000000ffff4b7224 */ /* 0x000fe200078e00ff */
[----:B------:R-:W-:Y:S01]  /*4ff0*/  LOP3.LUT R72, R5, R72, RZ, 0xfc, !PT ;  /* 0x0000004805487212 */ /* 0x000fe200078efcff */
[----:B------:R-:W1:Y:S01]  /*5000*/  LDCU.64 UR54, c[0x0][0x348] ;  /* 0x00006900ff3677ac */ /* 0x000e620008000a00 */
[----:B------:R-:W-:-:S02]  /*5010*/  SEL R78, R78, 0xfffffff8, !P1 ;  /* 0xfffffff84e4e7807 */ /* 0x000fc40004800000 */
[----:B------:R-:W1:Y:S01]  /*5020*/  LDC R27, c[0x0][0xb30] ;  /* 0x0002cc00ff1b7b82 */ /* 0x000e620000000800 */
[----:B------:R-:W-:Y:S01]  /*5030*/  SEL R77, R77, 0xfffffff0, !P2 ;  /* 0xfffffff04d4d7807 */ /* 0x000fe20005000000 */
[----:B------:R-:W1:Y:S01]  /*5040*/  LDCU.64 UR38, c[0x0][0x888] ;  /* 0x00011100ff2677ac */ /* 0x000e620008000a00 */
[----:B------:R-:W1:Y:S05]  /*5050*/  LDCU.64 UR44, c[0x0][0x890] ;  /* 0x00011200ff2c77ac */ /* 0x000e6a0008000a00 */
[----:B------:R-:W1:Y:S01]  /*5060*/  LDC.64 R64, c[0x0][0xb10] ;  /* 0x0002c400ff407b82 */ /* 0x000e620000000a00 */
[----:B------:R-:W-:Y:S01]  /*5070*/  UMOV UR51, 0x1 ;  /* 0x0000000100337882 */ /* 0x000fe20000000000 */
[----:B------:R-:W-:Y:S01]  /*5080*/  UMOV UR56, URZ ;  /* 0x000000ff00387c82 */ /* 0x000fe20008000000 */
[----:B------:R-:W-:Y:S01]  /*5090*/  UIADD3 UR52, UPT, UPT, UR48, 0x400, URZ ;  /* 0x0000040030347890 */ /* 0x000fe2000fffe0ff */
[----:B------:R-:W-:Y:S01]  /*50a0*/  UMOV UR50, URZ ;  /* 0x000000ff00327c82 */ /* 0x000fe20008000000 */
[----:B------:R-:W-:-:S03]  /*50b0*/  UMOV UR49, URZ ;  /* 0x000000ff00317c82 */ /* 0x000fc60008000000 */
[----:B------:R-:W1:Y:S08]  /*50c0*/  LDC.64 R24, c[0x0][0xb18] ;  /* 0x0002c600ff187b82 */ /* 0x000e700000000a00 */
[----:B------:R-:W1:Y:S08]  /*50d0*/  LDC.64 R22, c[0x0][0xb28] ;  /* 0x0002ca00ff167b82 */ /* 0x000e700000000a00 */
[----:B------:R-:W1:Y:S01]  /*50e0*/  LDC.64 R62, c[0x0][0x8b0] ;  /* 0x00022c00ff3e7b82 */ /* 0x000e620000000a00 */
[----:B---3--:R-:W-:-:S07]  /*50f0*/  IMAD.IADD R32, R3, 0x1, R32 ;  /* 0x0000000103207824 */ /* 0x008fce00078e0220 */
[----:B------:R-:W3:Y:S08]  /*5100*/  LDC.64 R60, c[0x0][0x8a8] ;  /* 0x00022a00ff3c7b82 */ /* 0x000ef00000000a00 */
[----:B--2-4-:R-:W1:Y:S02]  /*5110*/  LDC R70, c[0x0][0x374] ;  /* 0x0000dd00ff467b82 */ /* 0x014e640000000800 */
.L_x_119:
[C---:B------:R-:W-:Y:S02]  /*5120*/  LEA R0, R82.reuse, UR48, 0x3 ;  /* 0x0000003052007c11 */ /* 0x040fe4000f8e18ff */
[----:B------:R-:W-:Y:S02]  /*5130*/  SHF.L.U32 R3, R75, 0x1f, RZ ;  /* 0x0000001f4b037819 */ /* 0x000fe400000006ff */
[----:B-1----:R-:W-:Y:S02]  /*5140*/  LEA R16, R82, UR48, 0x4 ;  /* 0x0000003052107c11 */ /* 0x002fe4000f8e20ff */
[----:B------:R-:W2:Y:S02]  /*5150*/  SYNCS.PHASECHK.TRANS64.TRYWAIT P0, [R0+URZ+0x100], R3 ;  /* 0x00010003000075a7 */ /* 0x000ea400080011ff */
[----:B--2---:R-:W-:Y:S05]  /*5160*/  @!P0 BRA `(.L_x_89) ;  /* 0x0000003000088947 */ /* 0x004fea0003800000 */
.L_x_177:
[----:B------:R-:W4:Y:S01]  /*5170*/  LDC.64 R12, c[0x0][0xb10] ;  /* 0x0002c400ff0c7b82 */ /* 0x000f220000000a00 */
[----:B------:R-:W3:Y:S01]  /*5180*/  LDS.128 R16, [R16+0x190] ;  /* 0x0001900010107984 */ /* 0x000ee20000000c00 */
[----:B-1----:R-:W-:Y:S01]  /*5190*/  ISETP.NE.AND P1, PT, R27, 0x1, PT ;  /* 0x000000011b00780c */ /* 0x002fe20003f25270 */
[----:B--2---:R-:W-:Y:S01]  /*51a0*/  VIADD R0, R0, 0x110 ;  /* 0x0000011000007836 */ /* 0x004fe20000000000 */
[----:B------:R-:W-:Y:S04]  /*51b0*/  ISETP.GE.AND P0, PT, R26, 0x1, PT ;  /* 0x000000011a00780c */ /* 0x000fe80003f06270 */
[----:B------:R-:W1:Y:S01]  /*51c0*/  LDC.64 R10, c[0x0][0xb18] ;  /* 0x0002c600ff0a7b82 */ /* 0x000e620000000a00 */
[----:B------:R-:W-:Y:S01]  /*51d0*/  PRMT R0, RZ, 0x654, R0 ;  /* 0x00000654ff007816 */ /* 0x000fe20000000000 */
[----:B------:R-:W-:Y:S01]  /*51e0*/  @!PT LDS RZ, [RZ] ;  /* 0x00000000fffff984 */ /* 0x000fe20000000800 */
[----:B------:R-:W-:Y:S01]  /*51f0*/  @!PT LDS RZ, [RZ] ;  /* 0x00000000fffff984 */ /* 0x000fe20000000800 */
[----:B------:R-:W-:Y:S01]  /*5200*/  @!PT LDS RZ, [RZ] ;  /* 0x00000000fffff984 */ /* 0x000fe20000000800 */
[----:B------:R-:W-:Y:S01]  /*5210*/  @!PT LDS RZ, [RZ] ;  /* 0x00000000fffff984 */ /* 0x000fe20000000800 */
[----:B------:R2:W-:Y:S06]  /*5220*/  MEMBAR.ALL.CTA ;  /* 0x0000000000007992 */ /* 0x0005ec0000008000 */
[----:B--2---:R-:W2:Y:S01]  /*5230*/  FENCE.VIEW.ASYNC.S ;  /* 0x00000000000073c6 */ /* 0x004ea20000000000 */
[----:B------:R-:W1:Y:S08]  /*5240*/  @!P1 LDC R14, c[0x0][0xb20] ;  /* 0x0002c800ff0e9b82 */ /* 0x000e700000000800 */
[----:B------:R-:W1:Y:S01]  /*5250*/  @!P1 LDC R9, c[0x0][0xb0c] ;  /* 0x0002c300ff099b82 */ /* 0x000e620000000800 */
[----:B--2---:R2:W-:Y:S01]  /*5260*/  SYNCS.ARRIVE.TRANS64.RED.A1T0 RZ, [R0+URZ], RZ ;  /* 0x000000ff00ff79a7 */ /* 0x0045e200081004ff */
[----:B---3--:R-:W-:Y:S04]  /*5270*/  LOP3.LUT P4, RZ, R18, 0x1, RZ, 0xc0, !PT ;  /* 0x0000000112ff7812 */ /* 0x008fe8000788c0ff */
[----:B------:R-:W-:Y:S09]  /*5280*/  P2R R80, PR, RZ, 0x10 ;  /* 0x00000010ff507803 */ /* 0x000ff20000000000 */
[----:B------:R-:W-:Y:S02]  /*5290*/  @P4 MOV R31, R16 ;  /* 0x00000010001f4202 */ /* 0x000fe40000000f00 */
[----:B------:R-:W-:Y:S01]  /*52a0*/  @P4 LOP3.LUT R29, R17, 0xffff, RZ, 0xc0, !PT ;  /* 0x0000ffff111d4812 */ /* 0x000fe200078ec0ff */
[----:B--2-4-:R-:W-:Y:S06]  /*52b0*/  @!P0 BRA `(.L_x_90) ;  /* 0x0000000000a48947 */ /* 0x014fec0003800000 */
[----:B------:R-:W-:Y:S01]  /*52c0*/  IMAD.HI.U32 R36, R70, R25, RZ ;  /* 0x0000001946247227 */ /* 0x000fe200078e00ff */
[----:B------:R-:W-:Y:S02]  /*52d0*/  ISETP.NE.AND P0, PT, R24, 0x1, PT ;  /* 0x000000011800780c */ /* 0x000fe40003f05270 */
[----:B------:R-:W-:Y:S01]  /*52e0*/  ISETP.NE.AND P2, PT, R26, 0x1, PT ;  /* 0x000000011a00780c */ /* 0x000fe20003f45270 */
[-C--:B------:R-:W-:Y:S01]  /*52f0*/  IMAD.HI.U32 R34, R71, R64.reuse, RZ ;  /* 0x0000004047227227 */ /* 0x080fe200078e00ff */
[----:B------:R-:W-:Y:S02]  /*5300*/  SHF.R.U32.HI R37, RZ, R69, R36 ;  /* 0x00000045ff257219 */ /* 0x000fe40000011624 */
[----:B------:R-:W-:Y:S01]  /*5310*/  ISETP.NE.AND P3, PT, R28, 0x1, PT ;  /* 0x000000011c00780c */ /* 0x000fe20003f65270 */
[----:B------:R-:W-:Y:S01]  /*5320*/  IMAD.HI.U32 R40, R29, R25, RZ ;  /* 0x000000191d287227 */ /* 0x000fe200078e00ff */
[----:B------:R-:W-:Y:S02]  /*5330*/  SHF.R.U32.HI R34, RZ, R65, R34 ;  /* 0x00000041ff227219 */ /* 0x000fe40000011622 */
[----:B------:R-:W-:Y:S01]  /*5340*/  SEL R3, R70, R37, !P0 ;  /* 0x0000002546037207 */ /* 0x000fe20004000000 */
[----:B------:R-:W-:Y:S01]  /*5350*/  IMAD.HI.U32 R38, R31, R64, RZ ;  /* 0x000000401f267227 */ /* 0x000fe200078e00ff */
[----:B------:R-:W-:Y:S03]  /*5360*/  SEL R7, R71, R34, !P3 ;  /* 0x0000002247077207 */ /* 0x000fe60005800000 */
[-C--:B------:R-:W-:Y:S01]  /*5370*/  IMAD.HI.U32 R34, R3, R22.reuse, RZ ;  /* 0x0000001603227227 */ /* 0x080fe200078e00ff */
[----:B------:R-:W-:Y:S03]  /*5380*/  SHF.R.U32.HI R38, RZ, R65, R38 ;  /* 0x00000041ff267219 */ /* 0x000fe60000011626 */
[----:B------:R-:W-:Y:S01]  /*5390*/  IMAD.HI.U32 R36, R7, R22, RZ ;  /* 0x0000001607247227 */ /* 0x000fe200078e00ff */
[----:B------:R-:W-:Y:S02]  /*53a0*/  @P2 SHF.R.U32.HI R3, RZ, R23, R34 ;  /* 0x00000017ff032219 */ /* 0x000fe40000011622 */
[----:B------:R-:W-:Y:S02]  /*53b0*/  SHF.R.U32.HI R34, RZ, R69, R40 ;  /* 0x00000045ff227219 */ /* 0x000fe40000011628 */
[----:B------:R-:W-:Y:S01]  /*53c0*/  @P2 SHF.R.U32.HI R7, RZ, R23, R36 ;  /* 0x00000017ff072219 */ /* 0x000fe20000011624 */
[C---:B------:R-:W-:Y:S01]  /*53d0*/  IMAD R2, R26.reuse, R3, RZ ;  /* 0x000000031a027224 */ /* 0x040fe200078e02ff */
[----:B------:R-:W-:Y:S02]  /*53e0*/  SEL R5, R29, R34, !P0 ;  /* 0x000000221d057207 */ /* 0x000fe40004000000 */
[----:B------:R-:W-:Y:S01]  /*53f0*/  SEL R3, R31, R38, !P3 ;  /* 0x000000261f037207 */ /* 0x000fe20005800000 */
[----:B------:R-:W-:Y:S01]  /*5400*/  IMAD R4, R26, R7, RZ ;  /* 0x000000071a047224 */ /* 0x000fe200078e02ff */
[C---:B------:R-:W-:Y:S01]  /*5410*/  ISETP.GE.AND P0, PT, R5.reuse, R2, PT ;  /* 0x000000020500720c */ /* 0x040fe20003f06270 */
[----:B------:R-:W-:Y:S03]  /*5420*/  IMAD.HI.U32 R6, R5, R22, RZ ;  /* 0x0000001605067227 */ /* 0x000fe600078e00ff */
[----:B------:R-:W-:Y:S01]  /*5430*/  ISETP.GE.OR P0, PT, R3, R4, P0 ;  /* 0x000000040300720c */ /* 0x000fe20000706670 */
[----:B------:R-:W-:Y:S01]  /*5440*/  IMAD.MOV R4, RZ, RZ, -R3 ;  /* 0x000000ffff047224 */ /* 0x000fe200078e0a03 */
[-C--:B------:R-:W-:Y:S03]  /*5450*/  SHF.R.U32.HI R6, RZ, R23.reuse, R6 ;  /* 0x00000017ff067219 */ /* 0x080fe60000011606 */
[----:B------:R-:W-:Y:S01]  /*5460*/  IMAD R31, R28, R4, R31 ;  /* 0x000000041c1f7224 */ /* 0x000fe200078e021f */
[----:B------:R-:W-:Y:S05]  /*5470*/  SEL R15, R5, R6, !P2 ;  /* 0x00000006050f7207 */ /* 0x000fea0005000000 */
[----:B------:R-:W-:Y:S02]  /*5480*/  IMAD.MOV R6, RZ, RZ, -R15 ;  /* 0x000000ffff067224 */ /* 0x000fe400078e0a0f */
[C---:B------:R-:W-:Y:S04]  /*5490*/  @!P0 IMAD.HI.U32 R2, R3.reuse, R22, RZ ;  /* 0x0000001603028227 */ /* 0x040fe800078e00ff */
[----:B------:R-:W-:Y:S01]  /*54a0*/  IMAD R6, R26, R6, R5 ;  /* 0x000000061a067224 */ /* 0x000fe200078e0205 */
[----:B------:R-:W-:Y:S04]  /*54b0*/  @!P0 SHF.R.U32.HI R2, RZ, R23, R2 ;  /* 0x00000017ff028219 */ /* 0x000fe80000011602 */
[----:B------:R-:W-:Y:S02]  /*54c0*/  @!P0 SEL R0, R3, R2, !P2 ;  /* 0x0000000203008207 */ /* 0x000fe40005000000 */
[----:B------:R-:W-:Y:S02]  /*54d0*/  IADD3 R2, PT, PT, -R5, RZ, RZ ;  /* 0x000000ff05027210 */ /* 0x000fe40007ffe1ff */
[----:B------:R-:W-:Y:S01]  /*54e0*/  @!P0 IADD3 R8, PT, PT, R15, -R0, RZ ;  /* 0x800000000f088210 */ /* 0x000fe20007ffe0ff */
[----:B------:R-:W-:Y:S02]  /*54f0*/  @!P0 IMAD R0, R7, R6, R0 ;  /* 0x0000000607008224 */ /* 0x000fe400078e0200 */
[----:B------:R-:W-:Y:S02]  /*5500*/  IMAD R29, R24, R2, R29 ;  /* 0x00000002181d7224 */ /* 0x000fe400078e021d */
[----:B------:R-:W-:Y:S02]  /*5510*/  @!P0 IMAD R5, R8, R26, R3 ;  /* 0x0000001a08058224 */ /* 0x000fe400078e0203 */
[----:B------:R-:W-:Y:S04]  /*5520*/  @!P0 IMAD.MOV.U32 R3, RZ, RZ, R0 ;  /* 0x000000ffff038224 */ /* 0x000fe800078e0000 */
[----:B------:R-:W-:Y:S02]  /*5530*/  IMAD R31, R3, R28, R31 ;  /* 0x0000001c031f7224 */ /* 0x000fe400078e021f */
[----:B------:R-:W-:Y:S07]  /*5540*/  IMAD R29, R5, R24, R29 ;  /* 0x00000018051d7224 */ /* 0x000fee00078e021d */
.L_x_90:
[----:B-1----:R-:W-:Y:S01]  /*5550*/  @!P1 ISETP.NE.AND P0, PT, R10, 0x1, PT ;  /* 0x000000010a00980c */ /* 0x002fe20003f05270 */
[----:B------:R-:W-:Y:S01]  /*5560*/  @!P1 IMAD.HI.U32 R0, R31, R12, RZ ;  /* 0x0000000c1f009227 */ /* 0x000fe200078e00ff */
[----:B------:R-:W-:Y:S01]  /*5570*/  @!P1 ISETP.NE.AND P2, PT, R9, 0x1, PT ;  /* 0x000000010900980c */ /* 0x000fe20003f45270 */
[----:B------:R-:W-:Y:S01]  /*5580*/  ULOP3.LUT UP0, URZ, UR52, 0x3f0, URZ, 0xc0, !UPT ;  /* 0x000003f034ff7892 */ /* 0x000fe2000f80c0ff */
[----:B------:R-:W-:Y:S01]  /*5590*/  R2UR UR42, R21 ;  /* 0x00000000152a72ca */ /* 0x000fe200000e0000 */
[----:B------:R-:W-:Y:S01]  /*55a0*/  @!P1 IMAD.HI.U32 R3, R29, R11, RZ ;  /* 0x0000000b1d039227 */ /* 0x000fe200078e00ff */
[----:B------:R-:W-:Y:S02]  /*55b0*/  @!P1 SHF.R.U32.HI R0, RZ, R13, R0 ;  /* 0x0000000dff009219 */ /* 0x000fe40000011600 */
[----:B------:R-:W-:Y:S01]  /*55c0*/  R2UR UR41, R20 ;  /* 0x00000000142972ca */ /* 0x000fe200000e0000 */
[----:B------:R-:W-:Y:S01]  /*55d0*/  VIADD R82, R82, 0x1 ;  /* 0x0000000152527836 */ /* 0x000fe20000000000 */
[----:B------:R-:W-:Y:S02]  /*55e0*/  @!P1 SHF.R.U32.HI R2, RZ, R14, R3 ;  /* 0x0000000eff029219 */ /* 0x000fe40000011603 */
[----:B------:R-:W-:Y:S02]  /*55f0*/  @!P1 SEL R3, R31, R0, !P2 ;  /* 0x000000001f039207 */ /* 0x000fe40005000000 */
[----:B------:R-:W-:Y:S02]  /*5600*/  @!P1 SEL R2, R29, R2, !P0 ;  /* 0x000000021d029207 */ /* 0x000fe40004000000 */
[----:B------:R-:W-:Y:S01]  /*5610*/  @P4 SHF.R.U32.HI R74, RZ, 0x10, R17 ;  /* 0x00000010ff4a4819 */ /* 0x000fe20000011611 */
[----:B------:R-:W-:Y:S02]  /*5620*/  USHF.L.U32 UR42, UR42, 0x6, URZ ;  /* 0x000000062a2a7899 */ /* 0x000fe400080006ff */
[----:B------:R-:W-:Y:S02]  /*5630*/  @!P1 IMAD.IADD R0, R2, 0x1, -R3 ;  /* 0x0000000102009824 */ /* 0x000fe400078e0a03 */
[----:B------:R-:W-:Y:S01]  /*5640*/  @!P1 IMAD.IADD R2, R3, 0x1, -R2 ;  /* 0x0000000103029824 */ /* 0x000fe200078e0a02 */
[----:B------:R-:W-:Y:S01]  /*5650*/  USHF.L.U32 UR41, UR41, 0x6, URZ ;  /* 0x0000000629297899 */ /* 0x000fe200080006ff */
[----:B------:R-:W-:Y:S02]  /*5660*/  @!P1 IMAD R31, R0, R9, R31 ;  /* 0x00000009001f9224 */ /* 0x000fe400078e021f */
[----:B------:R-:W-:Y:S01]  /*5670*/  @!P1 IMAD R29, R2, R10, R29 ;  /* 0x0000000a021d9224 */ /* 0x000fe200078e021d */
[----:B------:R-:W-:Y:S08]  /*5680*/  BRA.U !UP0, `(.L_x_91) ;  /* 0x00000001087c7547 */ /* 0x000ff0000b800000 */
[----:B------:R-:W1:Y:S01]  /*5690*/  LDCU.64 UR8, c[0x4][0x80] ;  /* 0x01001000ff0877ac */ /* 0x000e620008000a00 */
[----:B------:R-:W-:Y:S01]  /*56a0*/  MOV R2, 0x0 ;  /* 0x0000000000027802 */ /* 0x000fe20000000f00 */
[----:B------:R-:W-:Y:S02]  /*56b0*/  HFMA2 R12, -RZ, RZ, 0, 5.9604644775390625e-08 ;  /* 0x00000001ff0c7431 */ /* 0x000fe400000001ff */
[----:B------:R-:W-:Y:S01]  /*56c0*/  IMAD.MOV.U32 R8, RZ, RZ, 0x70 ;  /* 0x00000070ff087424 */ /* 0x000fe200078e00ff */
[----:B------:R2:W3:Y:S01]  /*56d0*/  LDC.64 R14, c[0x4][R2] ;  /* 0x01000000020e7b82 */ /* 0x0004e20000000a00 */
[----:B------:R-:W4:Y:S01]  /*56e0*/  LDCU.64 UR6, c[0x4][0x88] ;  /* 0x01001100ff0677ac */ /* 0x000f220008000a00 */
[----:B------:R-:W-:Y:S01]  /*56f0*/  IMAD.MOV.U32 R13, RZ, RZ, RZ ;  /* 0x000000ffff0d7224 */ /* 0x000fe200078e00ff */
[----:B------:R-:W2:Y:S01]  /*5700*/  LDCU.64 UR4, c[0x4][0x8] ;  /* 0x01000100ff0477ac */ /* 0x000ea20008000a00 */
[----:B-1----:R-:W-:Y:S01]  /*5710*/  MOV R5, UR9 ;  /* 0x0000000900057c02 */ /* 0x002fe20008000f00 */
[----:B------:R-:W-:Y:S01]  /*5720*/  IMAD.U32 R4, RZ, RZ, UR8 ;  /* 0x00000008ff047e24 */ /* 0x000fe2000f8e00ff */
[----:B----4-:R-:W-:Y:S01]  /*5730*/  MOV R7, UR7 ;  /* 0x0000000700077c02 */ /* 0x010fe20008000f00 */
[----:B------:R-:W-:Y:S01]  /*5740*/  IMAD.U32 R6, RZ, RZ, UR6 ;  /* 0x00000006ff067e24 */ /* 0x000fe2000f8e00ff */
[----:B--2---:R-:W-:Y:S01]  /*5750*/  MOV R11, UR5 ;  /* 0x00000005000b7c02 */ /* 0x004fe20008000f00 */
[----:B------:R-:W-:Y:S02]  /*5760*/  IMAD.U32 R10, RZ, RZ, UR4 ;  /* 0x00000004ff0a7e24 */ /* 0x000fe4000f8e00ff */
[----:B------:R-:W-:Y:S07]  /*5770*/  LEPC R20, `(.L_x_92) ;  /* 0x000000001014794e */ /* 0x000fee0000000000 */
[----:B---3-5:R-:W-:Y:S05]  /*5780*/  CALL.ABS.NOINC R14 ;  /* 0x000000000e007343 */ /* 0x028fea0003c00000 */
.L_x_92:
[----:B------:R-:W1:Y:S01]  /*5790*/  LDCU.64 UR8, c[0x4][0x80] ;  /* 0x01001000ff0877ac */ /* 0x000e620008000a00 */
[----:B------:R-:W2:Y:S01]  /*57a0*/  LDC.64 R2, c[0x4][R2] ;  /* 0x0100000002027b82 */ /* 0x000ea20000000a00 */
[----:B------:R-:W-:Y:S02]  /*57b0*/  HFMA2 R12, -RZ, RZ, 0, 5.9604644775390625e-08 ;  /* 0x00000001ff0c7431 */ /* 0x000fe400000001ff */
[----:B------:R-:W-:Y:S02]  /*57c0*/  IMAD.MOV.U32 R8, RZ, RZ, 0x70 ;  /* 0x00000070ff087424 */ /* 0x000fe400078e00ff */
[----:B------:R-:W-:Y:S01]  /*57d0*/  IMAD.MOV.U32 R13, RZ, RZ, RZ ;  /* 0x000000ffff0d7224 */ /* 0x000fe200078e00ff */
[----:B------:R-:W3:Y:S01]  /*57e0*/  LDCU.64 UR6, c[0x4][0x88] ;  /* 0x01001100ff0677ac */ /* 0x000ee20008000a00 */
[----:B------:R-:W4:Y:S01]  /*57f0*/  LDCU.64 UR4, c[0x4][0x8] ;  /* 0x01000100ff0477ac */ /* 0x000f220008000a00 */
[----:B-1----:R-:W-:Y:S02]  /*5800*/  MOV R4, UR8 ;  /* 0x0000000800047c02 */ /* 0x002fe40008000f00 */
[----:B------:R-:W-:Y:S02]  /*5810*/  MOV R5, UR9 ;  /* 0x0000000900057c02 */ /* 0x000fe40008000f00 */
[----:B---3--:R-:W-:Y:S01]  /*5820*/  MOV R7, UR7 ;  /* 0x0000000700077c02 */ /* 0x008fe20008000f00 */
[----:B------:R-:W-:Y:S01]  /*5830*/  IMAD.U32 R6, RZ, RZ, UR6 ;  /* 0x00000006ff067e24 */ /* 0x000fe2000f8e00ff */
[----:B----4-:R-:W-:Y:S01]  /*5840*/  MOV R11, UR5 ;  /* 0x00000005000b7c02 */ /* 0x010fe20008000f00 */
[----:B------:R-:W-:Y:S02]  /*5850*/  IMAD.U32 R10, RZ, RZ, UR4 ;  /* 0x00000004ff0a7e24 */ /* 0x000fe4000f8e00ff */
[----:B------:R-:W-:Y:S07]  /*5860*/  LEPC R20, `(.L_x_91) ;  /* 0x000000001014794e */ /* 0x000fee0000000000 */
[----:B--2---:R-:W-:Y:S05]  /*5870*/  CALL.ABS.NOINC R2 ;  /* 0x0000000002007343 */ /* 0x004fea0003c00000 */
.L_x_91:
[----:B------:R-:W-:Y:S01]  /*5880*/  ISETP.NE.U32.AND P4, PT, R62, RZ, PT ;  /* 0x000000ff3e00720c */ /* 0x000fe20003f85070 */
[----:B------:R-:W-:Y:S01]  /*5890*/  UISETP.NE.AND UP2, UPT, UR53, URZ, UPT ;  /* 0x000000ff3500728c */ /* 0x000fe2000bf45270 */
[----:B------:R-:W-:Y:S01]  /*58a0*/  ISETP.NE.U32.AND P2, PT, RZ, UR38, PT ;  /* 0x00000026ff007c0c */ /* 0x000fe2000bf45070 */
[----:B------:R-:W-:Y:S01]  /*58b0*/  UISETP.NE.U32.AND UP1, UPT, UR44, URZ, UPT ;  /* 0x000000ff2c00728c */ /* 0x000fe2000bf25070 */
[----:B------:R-:W-:Y:S01]  /*58c0*/  ISETP.NE.AND.EX P4, PT, R63, RZ, PT, P4 ;  /* 0x000000ff3f00720c */ /* 0x000fe20003f85340 */
[----:B------:R-:W-:Y:S01]  /*58d0*/  UPLOP3.LUT UP0, UPT, UPT, UPT, UPT, 0x40, 0x4 ;  /* 0x000000000004789c */ /* 0x000fe20003f0e870 */
[----:B------:R-:W-:Y:S01]  /*58e0*/  ISETP.NE.AND.EX P2, PT, RZ, UR39, PT, P2 ;  /* 0x00000027ff007c0c */ /* 0x000fe2000bf45320 */
[----:B------:R-:W-:Y:S01]  /*58f0*/  UISETP.NE.AND.EX UP1, UPT, UR45, URZ, UPT, UP1 ;  /* 0x000000ff2d00728c */ /* 0x000fe2000bf25310 */
[----:B------:R-:W-:Y:S04]  /*5900*/  PLOP3.LUT P1, PT, PT, PT, UP2, 0x80, 0x8 ;  /* 0x000000000008781c */ /* 0x000fe80003f2f028 */
[----:B------:R-:W-:Y:S06]  /*5910*/  @UP2 UPLOP3.LUT UP0, UPT, UPT, UPT, UP1, 0x80, 0x8 ;  /* 0x000000000008289c */ /* 0x000fec0003f0f010 */
[----:B------:R-:W-:Y:S01]  /*5920*/  PLOP3.LUT P0, PT, PT, PT, UP0, 0x80, 0x8 ;  /* 0x000000000008781c */ /* 0x000fe20003f0f008 */
[----:B------:R-:W-:Y:S01]  /*5930*/  @!UPT UIADD3 URZ, UPT, UPT, URZ, URZ, URZ ;  /* 0x000000fffffff290 */ /* 0x000fe2000fffe0ff */
[----:B------:R-:W-:Y:S11]  /*5940*/  BRA.U !UP1, `(.L_x_93) ;  /* 0x0000000109387547 */ /* 0x000ff6000b800000 */
[----:B------:R-:W-:Y:S01]  /*5950*/  UISETP.NE.U32.AND UP0, UPT, UR38, URZ, UPT ;  /* 0x000000ff2600728c */ /* 0x000fe2000bf05070 */
[----:B------:R-:W-:Y:S02]  /*5960*/  HFMA2 R0, -RZ, RZ, 0, 5.9604644775390625e-08 ;  /* 0x00000001ff007431 */ /* 0x000fe400000001ff */
[----:B------:R-:W-:Y:S01]  /*5970*/  IMAD.MOV.U32 R67, RZ, RZ, 0x1 ;  /* 0x00000001ff437424 */ /* 0x000fe200078e00ff */
[----:B------:R-:W-:Y:S06]  /*5980*/  UISETP.NE.AND.EX UP0, UPT, UR39, URZ, UPT, UP0 ;  /* 0x000000ff2700728c */ /* 0x000fec000bf05300 */
[----:B------:R-:W-:Y:S05]  /*5990*/  PLOP3.LUT P3, PT, PT, PT, UP0, 0x80, 0x8 ;  /* 0x000000000008781c */ /* 0x000fea0003f6f008 */
[----:B------:R-:W1:Y:S01]  /*59a0*/  @UP0 LDCU.64 UR6, c[0x0][0x888] ;  /* 0x00011100ff0607ac */ /* 0x000e620008000a00 */
[----:B------:R-:W-:Y:S07]  /*59b0*/  @UP0 UIMAD UR4, UR36, UR44, URZ ;  /* 0x0000002c240402a4 */ /* 0x000fee000f8e02ff */
[----:B------:R-:W-:Y:S01]  /*59c0*/  @!P3 PRMT R67, R0, 0x7610, R67 ;  /* 0x000076100043b816 */ /* 0x000fe20000000043 */
[----:B-1----:R-:W-:Y:S03]  /*59d0*/  @UP0 UIMAD.WIDE UR6, UR4, 0x4, UR6 ;  /* 0x00000004040608a5 */ /* 0x002fe6000f8e0206 */
[----:B------:R-:W1:Y:S03]  /*59e0*/  @!UP0 LDCU UR4, c[0x0][0x880] ;  /* 0x00011000ff0487ac */ /* 0x000e660008000800 */
[----:B------:R-:W-:Y:S01]  /*59f0*/  IMAD.U32 R2, RZ, RZ, UR6 ;  /* 0x00000006ff027e24 */ /* 0x000fe2000f8e00ff */
[----:B------:R-:W-:Y:S05]  /*5a00*/  MOV R3, UR7 ;  /* 0x0000000700037c02 */ /* 0x000fea0008000f00 */
[----:B-----5:R2:W5:Y:S02]  /*5a10*/  @P3 LDG.E R35, desc[UR46][R2.64] ;  /* 0x0000002e02233981 */ /* 0x020564000c1e1900 */
[----:B-12---:R-:W-:Y:S02]  /*5a20*/  @!P3 IMAD.U32 R35, RZ, RZ, UR4 ;  /* 0x00000004ff23be24 */ /* 0x006fe4000f8e00ff */
.L_x_93:
[----:B------:R-:W-:Y:S05]  /*5a30*/  @!P4 BRA `(.L_x_94) ;  /* 0x000000000020c947 */ /* 0x000fea0003800000 */
[----:B------:R-:W-:Y:S04]  /*5a40*/  ISETP.NE.U32.AND P3, PT, R60, RZ, PT ;  /* 0x000000ff3c00720c */ /* 0x000fe80003f65070 */
[----:B------:R-:W-:Y:S11]  /*5a50*/  ISETP.NE.AND.EX P3, PT, R61, RZ, PT, P3 ;  /* 0x000000ff3d00720c */ /* 0x000ff60003f65330 */
[----:B------:R-:W-:Y:S02]  /*5a60*/  @!UPT UIADD3 URZ, UPT, UPT, URZ, URZ, URZ ;  /* 0x000000fffffff290 */ /* 0x000fe4000fffe0ff */
[----:B------:R-:W1:Y:S01]  /*5a70*/  @P3 LDC.64 R2, c[0x0][0x8a8] ;  /* 0x00022a00ff023b82 */ /* 0x000e620000000a00 */
[----:B------:R-:W-:Y:S04]  /*5a80*/  @P3 IMAD R0, R62, UR36, RZ ;  /* 0x000000243e003c24 */ /* 0x000fe8000f8e02ff */
[----:B-1----:R-:W-:Y:S05]  /*5a90*/  @P3 IMAD.WIDE R2, R0, 0x4, R2 ;  /* 0x0000000400023825 */ /* 0x002fea00078e0202 */
[----:B-----5:R1:W5:Y:S02]  /*5aa0*/  @P3 LDG.E R33, desc[UR46][R2.64] ;  /* 0x0000002e02213981 */ /* 0x020364000c1e1900 */
[----:B-1----:R-:W2:Y:S02]  /*5ab0*/  @!P3 LDC R33, c[0x0][0x8a0] ;  /* 0x00022800ff21bb82 */ /* 0x002ea40000000800 */
.L_x_94:
[----:B-----5:R-:W-:Y:S01]  /*5ac0*/  FSETP.NEU.AND P3, PT, R35, RZ, PT ;  /* 0x000000ff2300720b */ /* 0x020fe20003f6d000 */
[----:B------:R-:W-:Y:S01]  /*5ad0*/  ULOP3.LUT UR4, UR51, 0x1, URZ, 0x3c, !UPT ;  /* 0x0000000133047892 */ /* 0x000fe2000f8e3cff */
[----:B------:R-:W-:Y:S01]  /*5ae0*/  SEL R9, RZ, 0xffffffff, P2 ;  /* 0xffffffffff097807 */ /* 0x000fe20001000000 */
[----:B------:R-:W-:Y:S01]  /*5af0*/  BSSY B1, `(.L_x_95) ;  /* 0x000004d000017945 */ /* 0x000fe20003800000 */
[----:B------:R-:W-:Y:S01]  /*5b00*/  @P1 LOP3.LUT P2, RZ, R67, 0xff, RZ, 0xc0, !PT ;  /* 0x000000ff43ff1812 */ /* 0x000fe2000784c0ff */
[----:B------:R-:W-:Y:S01]  /*5b10*/  IMAD.MOV.U32 R87, RZ, RZ, 0x1 ;  /* 0x00000001ff577424 */ /* 0x000fe200078e00ff */
[----:B------:R-:W-:Y:S01]  /*5b20*/  @P1 SEL R2, RZ, 0xffffffff, P3 ;  /* 0xffffffffff021807 */ /* 0x000fe20001800000 */
[----:B------:R-:W-:Y:S01]  /*5b30*/  IMAD.U32 R42, RZ, RZ, UR4 ;  /* 0x00000004ff2a7e24 */ /* 0x000fe2000f8e00ff */
[----:B------:R-:W-:Y:S01]  /*5b40*/  LEA R84, R30, UR48, 0x3 ;  /* 0x000000301e547c11 */ /* 0x000fe2000f8e18ff */
[----:B------:R-:W-:Y:S01]  /*5b50*/  IMAD.U32 R43, RZ, RZ, UR56 ;  /* 0x00000038ff2b7e24 */ /* 0x000fe2000f8e00ff */
[----:B------:R-:W-:Y:S02]  /*5b60*/  @P0 SEL R2, R9, R2, !P2 ;  /* 0x0000000209020207 */ /* 0x000fe40005000000 */
[----:B------:R-:W-:Y:S02]  /*5b70*/  CS2R R46, SRZ ;  /* 0x00000000002e7805 */ /* 0x000fe4000001ff00 */
[----:B------:R-:W-:Y:S02]  /*5b80*/  SHF.L.U32 R7, R76, 0x1f, RZ ;  /* 0x0000001f4c077819 */ /* 0x000fe400000006ff */
[----:B------:R-:W-:Y:S02]  /*5b90*/  CS2R R44, SRZ ;  /* 0x00000000002c7805 */ /* 0x000fe4000001ff00 */
[----:B------:R-:W-:Y:S02]  /*5ba0*/  @P1 LOP3.LUT R2, R2, 0x1, RZ, 0xc0, !PT ;  /* 0x0000000102021812 */ /* 0x000fe400078ec0ff */
[----:B------:R-:W-:Y:S02]  /*5bb0*/  CS2R R50, SRZ ;  /* 0x0000000000327805 */ /* 0x000fe4000001ff00 */
[----:B------:R-:W-:Y:S02]  /*5bc0*/  PLOP3.LUT P2, PT, PT, PT, UP1, 0x80, 0x8 ;  /* 0x000000000008781c */ /* 0x000fe40003f4f018 */
[----:B------:R-:W-:Y:S02]  /*5bd0*/  CS2R R48, SRZ ;  /* 0x0000000000307805 */ /* 0x000fe4000001ff00 */
[----:B------:R-:W-:Y:S01]  /*5be0*/  ISETP.NE.U32.OR P5, PT, R2, 0x1, !P1 ;  /* 0x000000010200780c */ /* 0x000fe20004fa5470 */
[----:B------:R-:W-:Y:S01]  /*5bf0*/  IMAD.U32 R2, RZ, RZ, UR56 ;  /* 0x00000038ff027e24 */ /* 0x000fe2000f8e00ff */
[----:B------:R-:W-:Y:S02]  /*5c00*/  LEA.HI R5, R30, R30, RZ, 0x1 ;  /* 0x0000001e1e057211 */ /* 0x000fe400078f08ff */
[----:B------:R-:W-:Y:S02]  /*5c10*/  CS2R R54, SRZ ;  /* 0x0000000000367805 */ /* 0x000fe4000001ff00 */
[----:B------:R-:W-:Y:S02]  /*5c20*/  LOP3.LUT P4, R81, R67, 0xff, RZ, 0xc0, !PT ;  /* 0x000000ff43517812 */ /* 0x000fe4000788c0ff */
[----:B------:R-:W-:Y:S02]  /*5c30*/  CS2R R52, SRZ ;  /* 0x0000000000347805 */ /* 0x000fe4000001ff00 */
[----:B------:R-:W-:Y:S01]  /*5c40*/  LEA R0, R2, UR48, 0x3 ;  /* 0x0000003002007c11 */ /* 0x000fe2000f8e18ff */
[C---:B------:R-:W-:Y:S01]  /*5c50*/  IMAD.SHL.U32 R3, R5.reuse, 0x20, RZ ;  /* 0x0000002005037824 */ /* 0x040fe200078e00ff */
[----:B------:R-:W-:Y:S02]  /*5c60*/  SEL R2, RZ, 0xffffffff, P3 ;  /* 0xffffffffff027807 */ /* 0x000fe40001800000 */
[----:B------:R-:W-:Y:S02]  /*5c70*/  CS2R R58, SRZ ;  /* 0x00000000003a7805 */ /* 0x000fe4000001ff00 */
[----:B------:R-:W-:Y:S02]  /*5c80*/  LOP3.LUT R5, R5, 0xffe, RZ, 0xc0, !PT ;  /* 0x00000ffe05057812 */ /* 0x000fe400078ec0ff */
[----:B------:R-:W-:Y:S02]  /*5c90*/  CS2R R56, SRZ ;  /* 0x0000000000387805 */ /* 0x000fe4000001ff00 */
[----:B------:R-:W-:Y:S02]  /*5ca0*/  @P2 SEL R2, R9, R2, !P4 ;  /* 0x0000000209022207 */ /* 0x000fe40006000000 */
[----:B------:R-:W-:Y:S01]  /*5cb0*/  @P5 SHF.L.U32 R11, R42, 0x1f, RZ ;  /* 0x0000001f2a0b5819 */ /* 0x000fe200000006ff */
[----:B------:R-:W-:Y:S01]  /*5cc0*/  IMAD.IADD R34, R30, 0x1, -R5 ;  /* 0x000000011e227824 */ /* 0x000fe200078e0a05 */
[----:B------:R-:W-:Y:S02]  /*5cd0*/  LOP3.LUT R3, R3, 0xffffffc0, RZ, 0xc0, !PT ;  /* 0xffffffc003037812 */ /* 0x000fe400078ec0ff */
[----:B------:R-:W1:Y:S01]  /*5ce0*/  @P5 SYNCS.PHASECHK.TRANS64.TRYWAIT P1, [R0+URZ+0xc0], R11 ;  /* 0x0000c00b000055a7 */ /* 0x000e6200080211ff */
[----:B------:R-:W-:Y:S02]  /*5cf0*/  LOP3.LUT R2, R2, 0x1, RZ, 0xc0, !PT ;  /* 0x0000000102027812 */ /* 0x000fe400078ec0ff */
[----:B------:R-:W-:Y:S01]  /*5d00*/  IMAD.IADD R3, R32, 0x1, R3 ;  /* 0x0000000120037824 */ /* 0x000fe200078e0203 */
[----:B------:R-:W-:Y:S02]  /*5d10*/  P2R R83, PR, RZ, 0x20 ;  /* 0x00000020ff537803 */ /* 0x000fe40000000000 */
[----:B------:R-:W-:Y:S01]  /*5d20*/  ISETP.NE.U32.AND P2, PT, R2, 0x1, PT ;  /* 0x000000010200780c */ /* 0x000fe20003f45070 */
[----:B------:R-:W-:Y:S03]  /*5d30*/  IMAD R34, R34, 0x100000, R3 ;  /* 0x0010000022227824 */ /* 0x000fe600078e0203 */
[----:B------:R-:W-:Y:S01]  /*5d40*/  P2R R88, PR, RZ, 0x4 ;  /* 0x00000004ff587803 */ /* 0x000fe20000000000 */
[----:B------:R3:W4:Y:S01]  /*5d50*/  SYNCS.PHASECHK.TRANS64.TRYWAIT P0, [R84+URZ+0x120], R7 ;  /* 0x00012007540075a7 */ /* 0x00072200080011ff */
[----:B-1----:R-:W-:Y:S01]  /*5d60*/  @P5 SEL R87, RZ, 0x1, !P1 ;  /* 0x00000001ff575807 */ /* 0x002fe20004800000 */
[----:B---3--:R-:W-:Y:S06]  /*5d70*/  @!P5 BRA `(.L_x_96) ;  /* 0x000000000090d947 */ /* 0x008fec0003800000 */
[----:B------:R-:W-:Y:S01]  /*5d80*/  HFMA2 R55, -RZ, RZ, 0, 0 ;  /* 0x00000000ff377431 */ /* 0x000fe200000001ff */
[----:B------:R-:W-:Y:S01]  /*5d90*/  ISETP.NE.AND P1, PT, R87, RZ, PT ;  /* 0x000000ff5700720c */ /* 0x000fe20003f25270 */
[----:B------:R-:W-:Y:S01]  /*5da0*/  IMAD.U32 R3, RZ, RZ, UR56 ;  /* 0x00000038ff037e24 */ /* 0x000fe2000f8e00ff */
[----:B------:R-:W-:Y:S11]  /*5db0*/  BSSY B0, `(.L_x_97) ;  /* 0x0000005000007945 */ /* 0x000ff60003800000 */
[----:B------:R-:W-:Y:S05]  /*5dc0*/  @P1 BRA `(.L_x_98) ;  /* 0x00000000000c1947 */ /* 0x000fea0003800000 */
[----:B------:R-:W-:Y:S04]  /*5dd0*/  SHF.L.U32 R5, R42, 0x1f, RZ ;  /* 0x0000001f2a057819 */ /* 0x000fe800000006ff */
[----:B------:R-:W1:Y:S02]  /*5de0*/  SYNCS.PHASECHK.TRANS64.TRYWAIT P1, [R0+URZ+0xc0], R5 ;  /* 0x0000c005000075a7 */ /* 0x000e6400080211ff */
[----:B-1----:R-:W-:Y:S05]  /*5df0*/  @!P1 BRA `(.L_x_99) ;  /* 0x0000002000f89947 */ /* 0x002fea0003800000 */
.L_x_98:
[----:B------:R-:W-:Y:S05]  /*5e00*/  BSYNC B0 ;  /* 0x0000000000007941 */ /* 0x000fea0003800000 */
.L_x_97:
[----:B------:R-:W-:Y:S01]  /*5e10*/  ISETP.NE.AND P1, PT, R88, RZ, PT ;  /* 0x000000ff5800720c */ /* 0x000fe20003f25270 */
[----:B------:R-:W-:Y:S01]  /*5e20*/  IMAD.MOV.U32 R54, RZ, RZ, RZ ;  /* 0x000000ffff367224 */ /* 0x000fe200078e00ff */
[----:B------:R-:W-:Y:S02]  /*5e30*/  CS2R R52, SRZ ;  /* 0x0000000000347805 */ /* 0x000fe4000001ff00 */
[----:B------:R-:W-:Y:S02]  /*5e40*/  CS2R R58, SRZ ;  /* 0x00000000003a7805 */ /* 0x000fe4000001ff00 */
[----:B------:R-:W-:Y:S02]  /*5e50*/  CS2R R56, SRZ ;  /* 0x0000000000387805 */ /* 0x000fe4000001ff00 */
[----:B------:R-:W-:Y:S02]  /*5e60*/  CS2R R50, SRZ ;  /* 0x0000000000327805 */ /* 0x000fe4000001ff00 */
[----:B------:R-:W-:Y:S02]  /*5e70*/  CS2R R48, SRZ ;  /* 0x0000000000307805 */ /* 0x000fe4000001ff00 */
[----:B------:R-:W-:Y:S02]  /*5e80*/  CS2R R46, SRZ ;  /* 0x00000000002e7805 */ /* 0x000fe4000001ff00 */
[----:B------:R-:W-:Y:S01]  /*5e90*/  CS2R R44, SRZ ;  /* 0x00000000002c7805 */ /* 0x000fe2000001ff00 */
[----:B------:R-:W-:Y:S01]  /*5ea0*/  @P1 IMAD R4, R3, 0x800, R72 ;  /* 0x0000080003041824 */ /* 0x000fe200078e0248 */
[----:B------:R-:W-:Y:S05]  /*5eb0*/  @P1 WARPSYNC.ALL ;  /* 0x0000000000001948 */ /* 0x000fea0003800000 */
[----:B------:R-:W-:Y:S01]  /*5ec0*/  @P1 LEA R4, R4, UR48, 0x2 ;  /* 0x0000003004041c11 */ /* 0x000fe2000f8e10ff */
[----:B------:R-:W-:Y:S04]  /*5ed0*/  UIADD3 UR5, UPT, UPT, UR56, 0x1, URZ ;  /* 0x0000000138057890 */ /* 0x000fe8000fffe0ff */
[----:B------:R3:W2:Y:S01]  /*5ee0*/  @P1 LDSM.16.M88.4 R56, [R4+0x400] ;  /* 0x000400000438183b */ /* 0x0006a20000000200 */
[----:B-1----:R-:W-:Y:S01]  /*5ef0*/  @P1 VIADD R0, R4, 0x400 ;  /* 0x0000040004001836 */ /* 0x002fe20000000000 */
[----:B------:R-:W-:Y:S01]  /*5f00*/  UISETP.NE.AND UP0, UPT, UR5, 0x3, UPT ;  /* 0x000000030500788c */ /* 0x000fe2000bf05270 */
[C---:B------:R-:W-:Y:S02]  /*5f10*/  @P1 IMAD R2, R78.reuse, 0x4, R4 ;  /* 0x000000044e021824 */ /* 0x040fe400078e0204 */
[C---:B------:R-:W-:Y:S01]  /*5f20*/  @P1 IMAD R5, R77.reuse, 0x4, R0 ;  /* 0x000000044d051824 */ /* 0x040fe200078e0200 */
[----:B------:R-:W-:Y:S01]  /*5f30*/  USEL UR4, URZ, 0x1, UP0 ;  /* 0x00000001ff047887 */ /* 0x000fe20008000000 */
[----:B------:R-:W-:Y:S01]  /*5f40*/  @P1 IMAD R0, R77, 0x4, R4 ;  /* 0x000000044d001824 */ /* 0x000fe200078e0204 */
[----:B------:R3:W1:Y:S01]  /*5f50*/  @P1 LDSM.16.M88.4 R52, [R2+0x400] ;  /* 0x000400000234183b */ /* 0x0006620000000200 */
[----:B------:R-:W-:Y:S01]  /*5f60*/  @P1 IMAD R3, R78, 0x4, R5 ;  /* 0x000000044e031824 */ /* 0x000fe200078e0205 */
[----:B------:R-:W-:Y:S02]  /*5f70*/  USEL UR5, UR5, URZ, UP0 ;  /* 0x000000ff05057287 */ /* 0x000fe40008000000 */
[----:B------:R3:W1:Y:S01]  /*5f80*/  @P1 LDSM.16.M88.4 R48, [R0+0x400] ;  /* 0x000400000030183b */ /* 0x0006620000000200 */
[----:B------:R-:W-:Y:S03]  /*5f90*/  LOP3.LUT R42, R42, UR4, RZ, 0x3c, !PT ;  /* 0x000000042a2a7c12 */ /* 0x000fe6000f8e3cff */
[----:B------:R3:W1:Y:S01]  /*5fa0*/  @P1 LDSM.16.M88.4 R44, [R3] ;  /* 0x00000000032c183b */ /* 0x0006620000000200 */
[----:B------:R-:W-:Y:S03]  /*5fb0*/  IMAD.U32 R43, RZ, RZ, UR5 ;  /* 0x00000005ff2b7e24 */ /* 0x000fe6000f8e00ff */
.L_x_96:
[----:B------:R-:W-:Y:S05]  /*5fc0*/  BSYNC B1 ;  /* 0x0000000000017941 */ /* 0x000fea0003800000 */
.L_x_95:
[----:B---3--:R-:W-:Y:S04]  /*5fd0*/  SHF.R.U32.HI R0, RZ, 0x15, R34 ;  /* 0x00000015ff007819 */ /* 0x008fe80000011622 */
[----:B------:R-:W-:Y:S01]  /*5fe0*/  LOP3.LUT P1, RZ, R0, 0x3, R73, 0x48, !PT ;  /* 0x0000000300ff7812 */ /* 0x000fe20007824849 */
[----:B------:R-:W-:Y:S01]  /*5ff0*/  @!UPT UIADD3 URZ, UPT, UPT, URZ, URZ, URZ ;  /* 0x000000fffffff290 */ /* 0x000fe2000fffe0ff */
[----:B----4-:R-:W-:Y:S11]  /*6000*/  @P0 BRA `(.L_x_100) ;  /* 0x0000000000080947 */ /* 0x010ff60003800000 */
[----:B------:R-:W3:Y:S02]  /*6010*/  SYNCS.PHASECHK.TRANS64.TRYWAIT P0, [R84+URZ+0x120], R7 ;  /* 0x00012007540075a7 */ /* 0x000ee400080011ff */
[----:B---3--:R-:W-:Y:S05]  /*6020*/  @!P0 BRA `(.L_x_101) ;  /* 0x0000002000808947 */ /* 0x008fea0003800000 */
.L_x_100:
[----:B------:R-:W-:Y:S05]  /*6030*/  @!P1 BRA `(.L_x_102) ;  /* 0x0000000000409947 */ /* 0x000fea0003800000 */
[----:B------:R-:W4:Y:S01]  /*6040*/  LDCU.64 UR8, c[0x4][0x70] ;  /* 0x01000e00ff0877ac */ /* 0x000f220008000a00 */
[----:B------:R-:W-:Y:S01]  /*6050*/  MOV R3, 0x0 ;  /* 0x0000000000037802 */ /* 0x000fe20000000f00 */
[----:B------:R-:W-:Y:S02]  /*6060*/  HFMA2 R12, -RZ, RZ, 0, 5.9604644775390625e-08 ;  /* 0x00000001ff0c7431 */ /* 0x000fe400000001ff */
[----:B------:R-:W-:Y:S02]  /*6070*/  IMAD.MOV.U32 R8, RZ, RZ, 0x192 ;  /* 0x00000192ff087424 */ /* 0x000fe400078e00ff */
[----:B------:R-:W-:Y:S01]  /*6080*/  IMAD.MOV.U32 R13, RZ, RZ, RZ ;  /* 0x000000ffff0d7224 */ /* 0x000fe200078e00ff */
[----:B------:R-:W3:Y:S01]  /*6090*/  LDCU.64 UR6, c[0x4][0x78] ;  /* 0x01000f00ff0677ac */ /* 0x000ee20008000a00 */
[----:B------:R-:W1:Y:S01]  /*60a0*/  LDC.64 R2, c[0x4][R3] ;  /* 0x0100000003027b82 */ /* 0x000e620000000a00 */
[----:B------:R-:W5:Y:S01]  /*60b0*/  LDCU.64 UR4, c[0x4][0x10] ;  /* 0x01000200ff0477ac */ /* 0x000f620008000a00 */
[----:B----4-:R-:W-:Y:S01]  /*60c0*/  MOV R5, UR9 ;  /* 0x0000000900057c02 */ /* 0x010fe20008000f00 */
[----:B------:R-:W-:Y:S01]  /*60d0*/  IMAD.U32 R4, RZ, RZ, UR8 ;  /* 0x00000008ff047e24 */ /* 0x000fe2000f8e00ff */
[----:B---3--:R-:W-:Y:S01]  /*60e0*/  MOV R7, UR7 ;  /* 0x0000000700077c02 */ /* 0x008fe20008000f00 */
[----:B------:R-:W-:Y:S01]  /*60f0*/  IMAD.U32 R6, RZ, RZ, UR6 ;  /* 0x00000006ff067e24 */ /* 0x000fe2000f8e00ff */
[----:B-----5:R-:W-:Y:S01]  /*6100*/  MOV R11, UR5 ;  /* 0x00000005000b7c02 */ /* 0x020fe20008000f00 */
[----:B------:R-:W-:Y:S02]  /*6110*/  IMAD.U32 R10, RZ, RZ, UR4 ;  /* 0x00000004ff0a7e24 */ /* 0x000fe4000f8e00ff */
[----:B------:R-:W-:Y:S07]  /*6120*/  LEPC R20, `(.L_x_102) ;  /* 0x000000001014794e */ /* 0x000fee0000000000 */
[----:B-12---:R-:W-:Y:S05]  /*6130*/  CALL.ABS.NOINC R2 ;  /* 0x0000000002007343 */ /* 0x006fea0003c00000 */
.L_x_102:
[----:B--2---:R-:W-:Y:S01]  /*6140*/  LOP3.LUT R20, R56, 0xffffe000, RZ, 0xc0, !PT ;  /* 0xffffe00038147812 */ /* 0x004fe200078ec0ff */
[----:B------:R-:W-:Y:S05]  /*6150*/  WARPSYNC.ALL ;  /* 0x0000000000007948 */ /* 0x000fea0003800000 */
[----:B------:R-:W-:Y:S01]  /*6160*/  R2UR UR4, R34 ;  /* 0x00000000220472ca */ /* 0x000fe200000e0000 */
[----:B------:R-:W-:Y:S01]  /*6170*/  IMAD.SHL.U32 R86, R78, 0x4, RZ ;  /* 0x000000044e567824 */ /* 0x000fe200078e00ff */
[----:B------:R-:W-:Y:S01]  /*6180*/  LOP3.LUT R21, R57, 0xffffe000, RZ, 0xc0, !PT ;  /* 0xffffe00039157812 */ /* 0x000fe200078ec0ff */
[----:B------:R-:W-:Y:S01]  /*6190*/  IMAD.U32 R85, RZ, RZ, UR56 ;  /* 0x00000038ff557e24 */ /* 0x000fe2000f8e00ff */
[----:B------:R-:W-:Y:S01]  /*61a0*/  LOP3.LUT R40, R58, 0xffffe000, RZ, 0xc0, !PT ;  /* 0xffffe0003a287812 */ /* 0x000fe200078ec0ff */
[----:B------:R-:W-:Y:S01]  /*61b0*/  BSSY.RECONVERGENT B0, `(.L_x_103) ;  /* 0x0000059000007945 */ /* 0x000fe20003800200 */
[----:B-1----:R-:W-:Y:S01]  /*61c0*/  LOP3.LUT R41, R54, 0xffffe000, RZ, 0xc0, !PT ;  /* 0xffffe00036297812 */ /* 0x002fe200078ec0ff */
[----:B------:R-:W-:Y:S01]  /*61d0*/  IMAD R89, R85, 0x800, R72 ;  /* 0x0000080055597824 */ /* 0x000fe200078e0248 */
[----:B------:R-:W-:Y:S01]  /*61e0*/  ISETP.NE.AND P0, PT, R79, RZ, PT ;  /* 0x000000ff4f00720c */ /* 0x000fe20003f05270 */
[----:B------:R-:W-:Y:S03]  /*61f0*/  IMAD.SHL.U32 R85, R77, 0x4, RZ ;  /* 0x000000044d557824 */ /* 0x000fe600078e00ff */
[----:B------:R-:W-:Y:S01]  /*6200*/  LEA R89, R89, UR48, 0x2 ;  /* 0x0000003059597c11 */ /* 0x000fe2000f8e10ff */
[----:B---3--:R-:W1:Y:S03]  /*6210*/  LDTM.16dp128bit.x8 R4, tmem[UR4] ;  /* 0x00000004000479ee */ /* 0x008e660008180000 */
[C-C-:B------:R-:W-:Y:S02]  /*6220*/  IADD3 R92, PT, PT, R86.reuse, 0x400, R89.reuse ;  /* 0x00000400565c7810 */ /* 0x140fe40007ffe059 */
[----:B------:R-:W-:Y:S05]  /*6230*/  IADD3 R91, PT, PT, R85, 0x400, R89 ;  /* 0x00000400555b7810 */ /* 0x000fea0007ffe059 */
[----:B------:R-:W-:Y:S02]  /*6240*/  IMAD.IADD R90, R86, 0x1, R91 ;  /* 0x00000001565a7824 */ /* 0x000fe400078e025b */
[C---:B-1----:R-:W-:Y:S01]  /*6250*/  FMUL R0, R33.reuse, R4 ;  /* 0x0000000421007220 */ /* 0x042fe20000400000 */
[C---:B------:R-:W-:Y:S01]  /*6260*/  FMUL R2, R33.reuse, R5 ;  /* 0x0000000521027220 */ /* 0x040fe20000400000 */
[C---:B------:R-:W-:Y:S01]  /*6270*/  FMUL R3, R33.reuse, R6 ;  /* 0x0000000621037220 */ /* 0x040fe20000400000 */
[----:B------:R-:W-:Y:S01]  /*6280*/  FMUL R7, R33, R7 ;  /* 0x0000000721077220 */ /* 0x000fe20000400000 */
[----:B------:R-:W-:Y:S01]  /*6290*/  FFMA R36, R35, R20, R0 ;  /* 0x0000001423247223 */ /* 0x000fe20000000000 */
[----:B------:R-:W-:Y:S01]  /*62a0*/  LOP3.LUT R20, R59, 0xffffe000, RZ, 0xc0, !PT ;  /* 0xffffe0003b147812 */ /* 0x000fe200078ec0ff */
[C---:B------:R-:W-:Y:S01]  /*62b0*/  FFMA R37, R35.reuse, R21, R2 ;  /* 0x0000001523257223 */ /* 0x040fe20000000002 */
[----:B------:R-:W-:Y:S01]  /*62c0*/  LOP3.LUT R21, R52, 0xffffe000, RZ, 0xc0, !PT ;  /* 0xffffe00034157812 */ /* 0x000fe200078ec0ff */
[----:B------:R-:W-:Y:S01]  /*62d0*/  FFMA R38, R35, R40, R3 ;  /* 0x0000002823267223 */ /* 0x000fe20000000003 */
[----:B------:R-:W-:Y:S01]  /*62e0*/  LOP3.LUT R40, R53, 0xffffe000, RZ, 0xc0, !PT ;  /* 0xffffe00035287812 */ /* 0x000fe200078ec0ff */
[----:B------:R-:W-:Y:S01]  /*62f0*/  FMUL R4, R33, R8 ;  /* 0x0000000821047220 */ /* 0x000fe20000400000 */
[----:B------:R-:W-:Y:S01]  /*6300*/  F2FP.TF32.F32.PACK_B R36, R36 ;  /* 0x00000024ff24723e */ /* 0x000fe200024050ff */
[----:B------:R-:W-:Y:S01]  /*6310*/  FFMA R39, R35, R20, R7 ;  /* 0x0000001423277223 */ /* 0x000fe20000000007 */
[----:B------:R-:W-:Y:S01]  /*6320*/  LOP3.LUT R20, R55, 0xffffe000, RZ, 0xc0, !PT ;  /* 0xffffe00037147812 */ /* 0x000fe200078ec0ff */
[C---:B------:R-:W-:Y:S01]  /*6330*/  FMUL R5, R33.reuse, R9 ;  /* 0x0000000921057220 */ /* 0x040fe20000400000 */
[----:B------:R-:W-:Y:S01]  /*6340*/  F2FP.TF32.F32.PACK_B R37, R37 ;  /* 0x00000025ff25723e */ /* 0x000fe200024050ff */
[C---:B------:R-:W-:Y:S01]  /*6350*/  FMUL R6, R33.reuse, R10 ;  /* 0x0000000a21067220 */ /* 0x040fe20000400000 */
[----:B------:R-:W-:Y:S01]  /*6360*/  F2FP.TF32.F32.PACK_B R38, R38 ;  /* 0x00000026ff26723e */ /* 0x000fe200024050ff */
[----:B------:R-:W-:Y:S01]  /*6370*/  FMUL R11, R33, R11 ;  /* 0x0000000b210b7220 */ /* 0x000fe20000400000 */
[----:B------:R-:W-:Y:S01]  /*6380*/  F2FP.TF32.F32.PACK_B R39, R39 ;  /* 0x00000027ff27723e */ /* 0x000fe200024050ff */
[C---:B------:R-:W-:Y:S01]  /*6390*/  FFMA R4, R35.reuse, R21, R4 ;  /* 0x0000001523047223 */ /* 0x040fe20000000004 */
[----:B------:R-:W-:Y:S01]  /*63a0*/  LOP3.LUT R21, R48, 0xffffe000, RZ, 0xc0, !PT ;  /* 0xffffe00030157812 */ /* 0x000fe200078ec0ff */
[----:B------:R-:W-:Y:S01]  /*63b0*/  FFMA R5, R35, R40, R5 ;  /* 0x0000002823057223 */ /* 0x000fe20000000005 */
[----:B------:R-:W-:Y:S01]  /*63c0*/  LOP3.LUT R40, R51, 0xffffe000, RZ, 0xc0, !PT ;  /* 0xffffe00033287812 */ /* 0x000fe200078ec0ff */
[----:B------:R-:W-:Y:S01]  /*63d0*/  FFMA R6, R35, R41, R6 ;  /* 0x0000002923067223 */ /* 0x000fe20000000006 */
[----:B------:R-:W-:Y:S01]  /*63e0*/  LOP3.LUT R41, R50, 0xffffe000, RZ, 0xc0, !PT ;  /* 0xffffe00032297812 */ /* 0x000fe200078ec0ff */
[----:B------:R-:W-:Y:S01]  /*63f0*/  FMUL R8, R33, R12 ;  /* 0x0000000c21087220 */ /* 0x000fe20000400000 */
[----:B------:R-:W-:Y:S01]  /*6400*/  F2FP.TF32.F32.PACK_B R4, R4 ;  /* 0x00000004ff04723e */ /* 0x000fe200024050ff */
[----:B------:R-:W-:Y:S01]  /*6410*/  FFMA R7, R35, R20, R11 ;  /* 0x0000001423077223 */ /* 0x000fe2000000000b */
[----:B------:R-:W-:Y:S01]  /*6420*/  LOP3.LUT R20, R49, 0xffffe000, RZ, 0xc0, !PT ;  /* 0xffffe00031147812 */ /* 0x000fe200078ec0ff */
[----:B------:R-:W-:Y:S01]  /*6430*/  FMUL R9, R33, R13 ;  /* 0x0000000d21097220 */ /* 0x000fe20000400000 */
[----:B------:R-:W-:Y:S01]  /*6440*/  F2FP.TF32.F32.PACK_B R5, R5 ;  /* 0x00000005ff05723e */ /* 0x000fe200024050ff */
[----:B------:R1:W-:Y:S01]  /*6450*/  STSM.16.M88.4 [R89+0x400], R36 ;  /* 0x0004002459007844 */ /* 0x0003e20000000200 */
[----:B------:R-:W-:Y:S01]  /*6460*/  F2FP.TF32.F32.PACK_B R6, R6 ;  /* 0x00000006ff06723e */ /* 0x000fe200024050ff */
[----:B------:R-:W-:Y:S01]  /*6470*/  FFMA R8, R35, R21, R8 ;  /* 0x0000001523087223 */ /* 0x000fe20000000008 */
[----:B------:R-:W-:Y:S01]  /*6480*/  LOP3.LUT R21, R44, 0xffffe000, RZ, 0xc0, !PT ;  /* 0xffffe0002c157812 */ /* 0x000fe200078ec0ff */
[C---:B------:R-:W-:Y:S01]  /*6490*/  FMUL R10, R33.reuse, R14 ;  /* 0x0000000e210a7220 */ /* 0x040fe20000400000 */
[C---:B------:R-:W-:Y:S01]  /*64a0*/  FMUL R15, R33.reuse, R15 ;  /* 0x0000000f210f7220 */ /* 0x040fe20000400000 */
[----:B------:R-:W-:Y:S01]  /*64b0*/  FMUL R12, R33, R16 ;  /* 0x00000010210c7220 */ /* 0x000fe20000400000 */
[C---:B------:R-:W-:Y:S01]  /*64c0*/  FFMA R9, R35.reuse, R20, R9 ;  /* 0x0000001423097223 */ /* 0x040fe20000000009 */
[C---:B------:R-:W-:Y:S01]  /*64d0*/  FFMA R10, R35.reuse, R41, R10 ;  /* 0x00000029230a7223 */ /* 0x040fe2000000000a */
[C---:B------:R-:W-:Y:S01]  /*64e0*/  FFMA R11, R35.reuse, R40, R15 ;  /* 0x00000028230b7223 */ /* 0x040fe2000000000f */
[----:B------:R-:W-:Y:S01]  /*64f0*/  FFMA R12, R35, R21, R12 ;  /* 0x00000015230c7223 */ /* 0x000fe2000000000c */
[----:B------:R-:W-:Y:S01]  /*6500*/  LOP3.LUT R20, R45, 0xffffe000, RZ, 0xc0, !PT ;  /* 0xffffe0002d147812 */ /* 0x000fe200078ec0ff */
[C---:B------:R-:W-:Y:S01]  /*6510*/  FMUL R13, R33.reuse, R17 ;  /* 0x00000011210d7220 */ /* 0x040fe20000400000 */
[----:B------:R-:W-:Y:S01]  /*6520*/  LOP3.LUT R21, R46, 0xffffe000, RZ, 0xc0, !PT ;  /* 0xffffe0002e157812 */ /* 0x000fe200078ec0ff */
[----:B------:R-:W-:Y:S01]  /*6530*/  FMUL R14, R33, R18 ;  /* 0x00000012210e7220 */ /* 0x000fe20000400000 */
[----:B------:R-:W-:Y:S01]  /*6540*/  LOP3.LUT R40, R47, 0xffffe000, RZ, 0xc0, !PT ;  /* 0xffffe0002f287812 */ /* 0x000fe200078ec0ff */
[----:B------:R-:W-:Y:S01]  /*6550*/  FMUL R19, R33, R19 ;  /* 0x0000001321137220 */ /* 0x000fe20000400000 */
[----:B------:R-:W-:Y:S01]  /*6560*/  F2FP.TF32.F32.PACK_B R7, R7 ;  /* 0x00000007ff07723e */ /* 0x000fe200024050ff */
[C---:B------:R-:W-:Y:S01]  /*6570*/  FFMA R13, R35.reuse, R20, R13 ;  /* 0x00000014230d7223 */ /* 0x040fe2000000000d */
[C---:B------:R-:W-:Y:S01]  /*6580*/  FFMA R14, R35.reuse, R21, R14 ;  /* 0x00000015230e7223 */ /* 0x040fe2000000000e */
[----:B------:R-:W-:Y:S01]  /*6590*/  FFMA R15, R35, R40, R19 ;  /* 0x00000028230f7223 */ /* 0x000fe20000000013 */
[----:B------:R-:W-:Y:S01]  /*65a0*/  F2FP.TF32.F32.PACK_B R8, R8 ;  /* 0x00000008ff08723e */ /* 0x000fe200024050ff */
[----:B------:R1:W-:Y:S01]  /*65b0*/  STSM.16.M88.4 [R92], R4 ;  /* 0x000000045c007844 */ /* 0x0003e20000000200 */
[----:B------:R-:W-:Y:S02]  /*65c0*/  F2FP.TF32.F32.PACK_B R9, R9 ;  /* 0x00000009ff09723e */ /* 0x000fe400024050ff */
[----:B------:R-:W-:Y:S02]  /*65d0*/  F2FP.TF32.F32.PACK_B R10, R10 ;  /* 0x0000000aff0a723e */ /* 0x000fe400024050ff */
[----:B------:R-:W-:Y:S02]  /*65e0*/  F2FP.TF32.F32.PACK_B R11, R11 ;  /* 0x0000000bff0b723e */ /* 0x000fe400024050ff */
[----:B------:R-:W-:Y:S02]  /*65f0*/  F2FP.TF32.F32.PACK_B R12, R12 ;  /* 0x0000000cff0c723e */ /* 0x000fe400024050ff */
[----:B------:R-:W-:Y:S01]  /*6600*/  F2FP.TF32.F32.PACK_B R13, R13 ;  /* 0x0000000dff0d723e */ /* 0x000fe200024050ff */
[----:B------:R1:W-:Y:S01]  /*6610*/  STSM.16.M88.4 [R91], R8 ;  /* 0x000000085b007844 */ /* 0x0003e20000000200 */
[----:B------:R-:W-:Y:S02]  /*6620*/  F2FP.TF32.F32.PACK_B R14, R14 ;  /* 0x0000000eff0e723e */ /* 0x000fe400024050ff */
[----:B------:R-:W-:Y:S05]  /*6630*/  F2FP.TF32.F32.PACK_B R15, R15 ;  /* 0x0000000fff0f723e */ /* 0x000fea00024050ff */
[----:B------:R1:W-:Y:S01]  /*6640*/  STSM.16.M88.4 [R90], R12 ;  /* 0x0000000c5a007844 */ /* 0x0003e20000000200 */
[----:B------:R-:W-:Y:S01]  /*6650*/  @!PT LDS RZ, [RZ] ;  /* 0x00000000fffff984 */ /* 0x000fe20000000800 */
[----:B------:R-:W-:Y:S01]  /*6660*/  @!PT LDS RZ, [RZ] ;  /* 0x00000000fffff984 */ /* 0x000fe20000000800 */
[----:B------:R-:W-:Y:S01]  /*6670*/  @!PT LDS RZ, [RZ] ;  /* 0x00000000fffff984 */ /* 0x000fe20000000800 */
[----:B------:R-:W-:Y:S01]  /*6680*/  @!PT LDS RZ, [RZ] ;  /* 0x00000000fffff984 */ /* 0x000fe20000000800 */
[----:B------:R2:W-:Y:S07]  /*6690*/  MEMBAR.ALL.CTA ;  /* 0x0000000000007992 */ /* 0x0005ee0000008000 */
[----:B--2---:R-:W2:Y:S02]  /*66a0*/  FENCE.VIEW.ASYNC.S ;  /* 0x00000000000073c6 */ /* 0x004ea40000000000 */
[----:B--2---:R-:W-:Y:S06]  /*66b0*/  BAR.SYNC.DEFER_BLOCKING 0x1, 0x80 ;  /* 0x0042000000007b1d */ /* 0x004fec0000010000 */
[----:B------:R-:W-:Y:S05]  /*66c0*/  @P0 BRA `(.L_x_104) ;  /* 0x00000000001c0947 */ /* 0x000fea0003800000 */
[----:B------:R-:W-:Y:S02]  /*66d0*/  UIADD3 UR6, UP0, UPT, UR54, 0x680, URZ ;  /* 0x0000068036067890 */ /* 0x000fe4000ff1e0ff */
[----:B------:R-:W-:Y:S02]  /*66e0*/  ULEA UR4, UR56, UR48, 0xd ;  /* 0x0000003038047291 */ /* 0x000fe4000f8e68ff */
[----:B------:R-:W-:Y:S02]  /*66f0*/  UIADD3.X UR7, UPT, UPT, URZ, UR55, URZ, UP0, !UPT ;  /* 0x00000037ff077290 */ /* 0x000fe400087fe4ff */
[----:B------:R-:W-:Y:S01]  /*6700*/  UIADD3 UR40, UPT, UPT, UR4, 0x400, URZ ;  /* 0x0000040004287890 */ /* 0x000fe2000fffe0ff */
[----:B------:R-:W-:Y:S08]  /*6710*/  UMOV UR43, UR36 ;  /* 0x00000024002b7c82 */ /* 0x000ff00008000000 */
[----:B------:R2:W-:Y:S02]  /*6720*/  UTMASTG.3D [UR40], [UR6] ;  /* 0x00000028060073b5 */ /* 0x0005e40008010000 */
[----:B--2---:R0:W-:Y:S02]  /*6730*/  UTMACMDFLUSH ;  /* 0x00000000000079b7 */ /* 0x0041e40000000000 */
.L_x_104:
[----:B------:R-:W-:Y:S05]  /*6740*/  BSYNC.RECONVERGENT B0 ;  /* 0x0000000000007941 */ /* 0x000fea0003800200 */
.L_x_103:
[----:B------:R-:W-:Y:S01]  /*6750*/  UIADD3 UR40, UPT, UPT, UR56, 0x1, URZ ;  /* 0x0000000138287890 */ /* 0x000fe2000fffe0ff */
[----:B------:R-:W-:Y:S03]  /*6760*/  BSSY.RECONVERGENT B0, `(.L_x_105) ;  /* 0x0000005000007945 */ /* 0x000fe60003800200 */
[----:B------:R-:W-:Y:S04]  /*6770*/  UISETP.NE.AND UP0, UPT, UR40, 0x3, UPT ;  /* 0x000000032800788c */ /* 0x000fe8000bf05270 */
[----:B------:R-:W-:Y:S01]  /*6780*/  USEL UR43, UR40, URZ, UP0 ;  /* 0x000000ff282b7287 */ /* 0x000fe20008000000 */
[----:B------:R-:W-:Y:S11]  /*6790*/  @P0 BRA `(.L_x_106) ;  /* 0x0000000000040947 */ /* 0x000ff60003800000 */
[----:B------:R-:W-:Y:S04]  /*67a0*/  DEPBAR.LE SB0, 0x1 ;  /* 0x000080400000791a */ /* 0x000fe80000000000 */
.L_x_106:
[----:B------:R-:W-:Y:S05]  /*67b0*/  BSYNC.RECONVERGENT B0 ;  /* 0x0000000000007941 */ /* 0x000fea0003800200 */
.L_x_105:
[----:B------:R-:W-:Y:S01]  /*67c0*/  BAR.SYNC.DEFER_BLOCKING 0x1, 0x80 ;  /* 0x0042000000007b1d */ /* 0x000fe20000010000 */
[----:B------:R-:W-:Y:S01]  /*67d0*/  ISETP.NE.AND P1, PT, R83, RZ, PT ;  /* 0x000000ff5300720c */ /* 0x000fe20003f25270 */
[----:B------:R-:W-:Y:S01]  /*67e0*/  UISETP.NE.AND UP0, UPT, UR50, URZ, UPT ;  /* 0x000000ff3200728c */ /* 0x000fe2000bf05270 */
[----:B------:R-:W-:Y:S11]  /*67f0*/  LEA R2, R43, UR48, 0x3 ;  /* 0x000000302b027c11 */ /* 0x000ff6000f8e18ff */
[----:B------:R-:W-:Y:S01]  /*6800*/  @P1 SHF.L.U32 R3, R42, 0x1f, RZ ;  /* 0x0000001f2a031819 */ /* 0x000fe200000006ff */
[----:B------:R-:W-:Y:S06]  /*6810*/  BRA.U !UP0, `(.L_x_107) ;  /* 0x0000000108247547 */ /* 0x000fec000b800000 */
[----:B-1----:R-:W-:Y:S01]  /*6820*/  IMAD.U32 R5, RZ, RZ, UR49 ;  /* 0x00000031ff057e24 */ /* 0x002fe2000f8e00ff */
[----:B------:R-:W-:Y:S01]  /*6830*/  MOV R0, UR37 ;  /* 0x0000002500007c02 */ /* 0x000fe20008000f00 */
[----:B------:R-:W-:Y:S03]  /*6840*/  UIADD3 UR49, UPT, UPT, UR49, 0x1, URZ ;  /* 0x0000000131317890 */ /* 0x000fe6000fffe0ff */
[----:B------:R-:W-:Y:S01]  /*6850*/  @P1 LEA R5, R5, UR48, 0x3 ;  /* 0x0000003005051c11 */ /* 0x000fe2000f8e18ff */
[----:B------:R-:W-:Y:S04]  /*6860*/  UISETP.NE.AND UP0, UPT, UR49, 0x3, UPT ;  /* 0x000000033100788c */ /* 0x000fe8000bf05270 */
[----:B------:R-:W-:Y:S01]  /*6870*/  @P1 VIADD R5, R5, 0xd8 ;  /* 0x000000d805051836 */ /* 0x000fe20000000000 */
[----:B------:R-:W-:Y:S04]  /*6880*/  USEL UR49, UR49, URZ, UP0 ;  /* 0x000000ff31317287 */ /* 0x000fe80008000000 */
[----:B------:R-:W-:Y:S04]  /*6890*/  @P1 PRMT R0, R0, 0x654, R5 ;  /* 0x0000065400001816 */ /* 0x000fe80000000005 */
[----:B------:R2:W-:Y:S04]  /*68a0*/  @P1 SYNCS.ARRIVE.TRANS64.RED.A1T0 RZ, [R0+URZ], RZ ;  /* 0x000000ff00ff19a7 */ /* 0x0005e800081004ff */
.L_x_107:
[----:B------:R-:W3:Y:S01]  /*68b0*/  @P1 SYNCS.PHASECHK.TRANS64.TRYWAIT P0, [R2+URZ+0xc0], R3 ;  /* 0x0000c003020015a7 */ /* 0x000ee200080011ff */
[----:B------:R-:W-:Y:S01]  /*68c0*/  BSSY B1, `(.L_x_108) ;  /* 0x0000017000017945 */ /* 0x000fe20003800000 */
[----:B---3--:R-:W-:Y:S03]  /*68d0*/  @P1 SEL R87, RZ, 0x1, !P0 ;  /* 0x00000001ff571807 */ /* 0x008fe60004000000 */
[----:B------:R-:W-:Y:S05]  /*68e0*/  @!P1 BRA `(.L_x_109) ;  /* 0x0000000000509947 */ /* 0x000fea0003800000 */
[----:B------:R-:W-:Y:S01]  /*68f0*/  ISETP.NE.AND P1, PT, R88, RZ, PT ;  /* 0x000000ff5800720c */ /* 0x000fe20003f25270 */
[----:B------:R-:W-:Y:S01]  /*6900*/  BSSY B0, `(.L_x_110) ;  /* 0x000000a000007945 */ /* 0x000fe20003800000 */
[----:B------:R-:W-:Y:S11]  /*6910*/  ISETP.NE.AND P0, PT, R87, RZ, PT ;  /* 0x000000ff5700720c */ /* 0x000ff60003f05270 */
[----:B-1----:R-:W-:Y:S05]  /*6920*/  @P1 IMAD R4, R43, 0x800, R72 ;  /* 0x000008002b041824 */ /* 0x002fea00078e0248 */
[----:B------:R-:W-:Y:S05]  /*6930*/  @P1 LEA R4, R4, UR48, 0x2 ;  /* 0x0000003004041c11 */ /* 0x000fea000f8e10ff */
[--C-:B------:R-:W-:Y:S02]  /*6940*/  @P1 IMAD.IADD R3, R85, 0x1, R4.reuse ;  /* 0x0000000155031824 */ /* 0x100fe400078e0204 */
[----:B--2---:R-:W-:Y:S01]  /*6950*/  @P1 IMAD.IADD R0, R86, 0x1, R4 ;  /* 0x0000000156001824 */ /* 0x004fe200078e0204 */
[----:B------:R-:W-:Y:S06]  /*6960*/  @P0 BRA `(.L_x_111) ;  /* 0x00000000000c0947 */ /* 0x000fec0003800000 */
[----:B------:R-:W-:Y:S04]  /*6970*/  SHF.L.U32 R5, R42, 0x1f, RZ ;  /* 0x0000001f2a057819 */ /* 0x000fe800000006ff */
[----:B------:R-:W1:Y:S02]  /*6980*/  SYNCS.PHASECHK.TRANS64.TRYWAIT P0, [R2+URZ+0xc0], R5 ;  /* 0x0000c005020075a7 */ /* 0x000e6400080011ff */
[----:B-1----:R-:W-:Y:S05]  /*6990*/  @!P0 BRA `(.L_x_112) ;  /* 0x0000001800388947 */ /* 0x002fea0003800000 */
.L_x_111:
[----:B------:R-:W-:Y:S05]  /*69a0*/  BSYNC B0 ;  /* 0x0000000000007941 */ /* 0x000fea0003800000 */
.L_x_110:
[----:B------:R-:W-:Y:S11]  /*69b0*/  ISETP.NE.AND P0, PT, R88, RZ, PT ;  /* 0x000000ff5800720c */ /* 0x000ff60003f05270 */
[----:B------:R-:W-:Y:S02]  /*69c0*/  @!UPT UIADD3 URZ, UPT, UPT, URZ, URZ, URZ ;  /* 0x000000fffffff290 */ /* 0x000fe4000fffe0ff */
[----:B-1----:R-:W-:Y:S01]  /*69d0*/  @P0 IADD3 R2, PT, PT, R86, R3, RZ ;  /* 0x0000000356020210 */ /* 0x002fe20007ffe0ff */
[----:B------:R-:W-:Y:S05]  /*69e0*/  @P0 WARPSYNC.ALL ;  /* 0x0000000000000948 */ /* 0x000fea0003800000 */
[----:B------:R3:W4:Y:S04]  /*69f0*/  @P0 LDSM.16.M88.4 R56, [R4+0x400] ;  /* 0x000400000438083b */ /* 0x0007280000000200 */
[----:B------:R3:W1:Y:S04]  /*6a00*/  @P0 LDSM.16.M88.4 R52, [R0+0x400] ;  /* 0x000400000034083b */ /* 0x0006680000000200 */
[----:B------:R3:W2:Y:S04]  /*6a10*/  @P0 LDSM.16.M88.4 R48, [R3+0x400] ;  /* 0x000400000330083b */ /* 0x0006a80000000200 */
[----:B------:R3:W1:Y:S02]  /*6a20*/  @P0 LDSM.16.M88.4 R44, [R2+0x400] ;  /* 0x00040000022c083b */ /* 0x0006640000000200 */
.L_x_109:
[----:B------:R-:W-:Y:S05]  /*6a30*/  BSYNC B1 ;  /* 0x0000000000017941 */ /* 0x000fea0003800000 */
.L_x_108:
[----:B--23--:R-:W-:Y:S05]  /*6a40*/  VIADD R0, R34, 0x20 ;  /* 0x0000002022007836 */ /* 0x00cfea0000000000 */
[----:B------:R-:W-:Y:S04]  /*6a50*/  SHF.R.U32.HI R0, RZ, 0x15, R0 ;  /* 0x00000015ff007819 */ /* 0x000fe80000011600 */
[----:B------:R-:W-:Y:S11]  /*6a60*/  LOP3.LUT P0, RZ, R0, 0x3, R73, 0x48, !PT ;  /* 0x0000000300ff7812 */ /* 0x000ff60007804849 */
[----:B------:R-:W-:Y:S02]  /*6a70*/  @!UPT UIADD3 URZ, UPT, UPT, URZ, URZ, URZ ;  /* 0x000000fffffff290 */ /* 0x000fe4000fffe0ff */
[----:B------:R-:W-:Y:S05]  /*6a80*/  @!P0 BRA `(.L_x_113) ;  /* 0x0000000000408947 */ /* 0x000fea0003800000 */
[----:B------:R-:W2:Y:S01]  /*6a90*/  LDCU.64 UR8, c[0x4][0x70] ;  /* 0x01000e00ff0877ac */ /* 0x000ea20008000a00 */
[----:B------:R-:W-:Y:S01]  /*6aa0*/  MOV R3, 0x0 ;  /* 0x0000000000037802 */ /* 0x000fe20000000f00 */
[----:B-1----:R-:W-:Y:S02]  /*6ab0*/  HFMA2 R12, -RZ, RZ, 0, 5.9604644775390625e-08 ;  /* 0x00000001ff0c7431 */ /* 0x002fe400000001ff */
[----:B------:R-:W-:Y:S02]  /*6ac0*/  IMAD.MOV.U32 R8, RZ, RZ, 0x192 ;  /* 0x00000192ff087424 */ /* 0x000fe400078e00ff */
[----:B------:R-:W-:Y:S01]  /*6ad0*/  IMAD.MOV.U32 R13, RZ, RZ, RZ ;  /* 0x000000ffff0d7224 */ /* 0x000fe200078e00ff */
[----:B------:R-:W1:Y:S01]  /*6ae0*/  LDCU.64 UR6, c[0x4][0x78] ;  /* 0x01000f00ff0677ac */ /* 0x000e620008000a00 */
[----:B------:R-:W3:Y:S01]  /*6af0*/  LDC.64 R2, c[0x4][R3] ;  /* 0x0100000003027b82 */ /* 0x000ee20000000a00 */
[----:B------:R-:W5:Y:S01]  /*6b00*/  LDCU.64 UR4, c[0x4][0x10] ;  /* 0x01000200ff0477ac */ /* 0x000f620008000a00 */
[----:B--2---:R-:W-:Y:S01]  /*6b10*/  MOV R5, UR9 ;  /* 0x0000000900057c02 */ /* 0x004fe20008000f00 */
[----:B------:R-:W-:Y:S01]  /*6b20*/  IMAD.U32 R4, RZ, RZ, UR8 ;  /* 0x00000008ff047e24 */ /* 0x000fe2000f8e00ff */
[----:B-1----:R-:W-:Y:S01]  /*6b30*/  MOV R7, UR7 ;  /* 0x0000000700077c02 */ /* 0x002fe20008000f00 */
[----:B------:R-:W-:Y:S01]  /*6b40*/  IMAD.U32 R6, RZ, RZ, UR6 ;  /* 0x00000006ff067e24 */ /* 0x000fe2000f8e00ff */
[----:B-----5:R-:W-:Y:S01]  /*6b50*/  MOV R11, UR5 ;  /* 0x00000005000b7c02 */ /* 0x020fe20008000f00 */
[----:B------:R-:W-:Y:S02]  /*6b60*/  IMAD.U32 R10, RZ, RZ, UR4 ;  /* 0x00000004ff0a7e24 */ /* 0x000fe4000f8e00ff */
[----:B------:R-:W-:Y:S07]  /*6b70*/  LEPC R20, `(.L_x_113) ;  /* 0x000000001014794e */ /* 0x000fee0000000000 */
[----:B---34-:R-:W-:Y:S05]  /*6b80*/  CALL.ABS.NOINC R2 ;  /* 0x0000000002007343 */ /* 0x018fea0003c00000 */
.L_x_113:
[----:B------:R-:W-:Y:S01]  /*6b90*/  ISETP.NE.AND P0, PT, R79, RZ, PT ;  /* 0x000000ff4f00720c */ /* 0x000fe20003f05270 */
[----:B------:R-:W-:Y:S05]  /*6ba0*/  WARPSYNC.ALL ;  /* 0x0000000000007948 */ /* 0x000fea0003800000 */
[----:B------:R-:W-:Y:S01]  /*6bb0*/  R2UR UR4, R34 ;  /* 0x00000000220472ca */ /* 0x000fe200000e0000 */
[----:B------:R-:W-:Y:S01]  /*6bc0*/  IMAD.U32 R87, RZ, RZ, UR43 ;  /* 0x0000002bff577e24 */ /* 0x000fe2000f8e00ff */
[----:B------:R-:W-:Y:S01]  /*6bd0*/  R2UR UR5, R84 ;  /* 0x00000000540572ca */ /* 0x000fe200000e0000 */
[----:B------:R-:W-:Y:S01]  /*6be0*/  BSSY.RECONVERGENT B0, `(.L_x_114) ;  /* 0x0000060000007945 */ /* 0x000fe20003800200 */
[----:B----4-:R-:W-:Y:S01]  /*6bf0*/  LOP3.LUT R0, R56, 0xffffe000, RZ, 0xc0, !PT ;  /* 0xffffe00038007812 */ /* 0x010fe200078ec0ff */
[----:B------:R-:W-:Y:S01]  /*6c00*/  IMAD R87, R87, 0x800, R72 ;  /* 0x0000080057577824 */ /* 0x000fe200078e0248 */
[----:B------:R-:W-:Y:S02]  /*6c10*/  LOP3.LUT R2, R57, 0xffffe000, RZ, 0xc0, !PT ;  /* 0xffffe00039027812 */ /* 0x000fe400078ec0ff */
[----:B------:R-:W-:Y:S02]  /*6c20*/  LOP3.LUT R3, R58, 0xffffe000, RZ, 0xc0, !PT ;  /* 0xffffe0003a037812 */ /* 0x000fe400078ec0ff */
[----:B------:R-:W-:Y:S02]  /*6c30*/  LOP3.LUT R20, R59, 0xffffe000, RZ, 0xc0, !PT ;  /* 0xffffe0003b147812 */ /* 0x000fe400078ec0ff */
[----:B-1----:R-:W-:Y:S01]  /*6c40*/  LOP3.LUT R21, R52, 0xffffe000, RZ, 0xc0, !PT ;  /* 0xffffe00034157812 */ /* 0x002fe200078ec0ff */
[----:B------:R-:W1:Y:S01]  /*6c50*/  LDTM.16dp128bit.x8 R4, tmem[UR4+0x20] ;  /* 0x00002004000479ee */ /* 0x000e620008180000 */
[----:B------:R-:W-:Y:S01]  /*6c60*/  LOP3.LUT R36, R53, 0xffffe000, RZ, 0xc0, !PT ;  /* 0xffffe00035247812 */ /* 0x000fe200078ec0ff */
[----:B------:R-:W-:Y:S01]  /*6c70*/  UIADD3 UR5, UPT, UPT, UR5, 0x140, URZ ;  /* 0x0000014005057890 */ /* 0x000fe2000fffe0ff */
[----:B------:R-:W-:Y:S01]  /*6c80*/  LOP3.LUT R37, R54, 0xffffe000, RZ, 0xc0, !PT ;  /* 0xffffe00036257812 */ /* 0x000fe200078ec0ff */
[----:B------:R-:W-:Y:S01]  /*6c90*/  NOP ;  /* 0x0000000000007918 */ /* 0x000fe20000000000 */
[----:B------:R-:W-:Y:S01]  /*6ca0*/  LOP3.LUT R38, R55, 0xffffe000, RZ, 0xc0, !PT ;  /* 0xffffe00037267812 */ /* 0x000fe200078ec0ff */
[----:B------:R-:W-:Y:S01]  /*6cb0*/  UPRMT UR5, UR37, 0x654, UR5 ;  /* 0x0000065425057896 */ /* 0x000fe20008000005 */
[----:B------:R-:W-:Y:S02]  /*6cc0*/  LOP3.LUT R39, R48, 0xffffe000, RZ, 0xc0, !PT ;  /* 0xffffe00030277812 */ /* 0x000fe400078ec0ff */
[----:B------:R-:W-:Y:S02]  /*6cd0*/  LOP3.LUT R40, R49, 0xffffe000, RZ, 0xc0, !PT ;  /* 0xffffe00031287812 */ /* 0x000fe400078ec0ff */
[----:B------:R-:W-:Y:S02]  /*6ce0*/  LOP3.LUT R41, R50, 0xffffe000, RZ, 0xc0, !PT ;  /* 0xffffe00032297812 */ /* 0x000fe400078ec0ff */
[----:B------:R-:W-:Y:S02]  /*6cf0*/  LOP3.LUT R42, R51, 0xffffe000, RZ, 0xc0, !PT ;  /* 0xffffe000332a7812 */ /* 0x000fe400078ec0ff */
[----:B------:R-:W-:Y:S01]  /*6d00*/  LOP3.LUT R43, R44, 0xffffe000, RZ, 0xc0, !PT ;  /* 0xffffe0002c2b7812 */ /* 0x000fe200078ec0ff */
[----:B-1----:R-:W-:Y:S01]  /*6d10*/  SYNCS.ARRIVE.TRANS64.RED.A1T0 RZ, [UR5], RZ ;  /* 0x000000ffffff79a7 */ /* 0x002fe20008100405 */
[----:B------:R-:W-:Y:S02]  /*6d20*/  LOP3.LUT R44, R45, 0xffffe000, RZ, 0xc0, !PT ;  /* 0xffffe0002d2c7812 */ /* 0x000fe400078ec0ff */
[----:B------:R-:W-:Y:S02]  /*6d30*/  LEA R87, R87, UR48, 0x2 ;  /* 0x0000003057577c11 */ /* 0x000fe4000f8e10ff */
[----:B------:R-:W-:Y:S02]  /*6d40*/  LOP3.LUT R45, R46, 0xffffe000, RZ, 0xc0, !PT ;  /* 0xffffe0002e2d7812 */ /* 0x000fe400078ec0ff */
[----:B------:R-:W-:Y:S01]  /*6d50*/  LOP3.LUT R46, R47, 0xffffe000, RZ, 0xc0, !PT ;  /* 0xffffe0002f2e7812 */ /* 0x000fe200078ec0ff */
[C---:B------:R-:W-:Y:S01]  /*6d60*/  FMUL R4, R33.reuse, R4 ;  /* 0x0000000421047220 */ /* 0x040fe20000400000 */
[C-C-:B------:R-:W-:Y:S01]  /*6d70*/  IADD3 R84, PT, PT, R86.reuse, 0x400, R87.reuse ;  /* 0x0000040056547810 */ /* 0x140fe20007ffe057 */
[----:B------:R-:W-:Y:S01]  /*6d80*/  FMUL R5, R33, R5 ;  /* 0x0000000521057220 */ /* 0x000fe20000400000 */
[----:B------:R-:W-:Y:S01]  /*6d90*/  IADD3 R85, PT, PT, R85, 0x400, R87 ;  /* 0x0000040055557810 */ /* 0x000fe20007ffe057 */
[C---:B------:R-:W-:Y:S01]  /*6da0*/  FMUL R6, R33.reuse, R6 ;  /* 0x0000000621067220 */ /* 0x040fe20000400000 */
[----:B------:R-:W-:Y:S01]  /*6db0*/  FMUL R7, R33, R7 ;  /* 0x0000000721077220 */ /* 0x000fe20000400000 */
[----:B------:R-:W-:Y:S01]  /*6dc0*/  FFMA R4, R35, R0, R4 ;  /* 0x0000000023047223 */ /* 0x000fe20000000004 */
[----:B------:R-:W-:Y:S01]  /*6dd0*/  FMUL R8, R33, R8 ;  /* 0x0000000821087220 */ /* 0x000fe20000400000 */
[----:B------:R-:W-:Y:S01]  /*6de0*/  FFMA R5, R35, R2, R5 ;  /* 0x0000000223057223 */ /* 0x000fe20000000005 */
[----:B------:R-:W-:Y:S01]  /*6df0*/  FMUL R9, R33, R9 ;  /* 0x0000000921097220 */ /* 0x000fe20000400000 */
[----:B------:R-:W-:Y:S01]  /*6e00*/  FFMA R6, R35, R3, R6 ;  /* 0x0000000323067223 */ /* 0x000fe20000000006 */
[----:B------:R-:W-:Y:S01]  /*6e10*/  F2FP.TF32.F32.PACK_B R4, R4 ;  /* 0x00000004ff04723e */ /* 0x000fe200024050ff */
[----:B------:R-:W-:Y:S01]  /*6e20*/  FMUL R10, R33, R10 ;  /* 0x0000000a210a7220 */ /* 0x000fe20000400000 */
[----:B------:R-:W-:Y:S01]  /*6e30*/  F2FP.TF32.F32.PACK_B R5, R5 ;  /* 0x00000005ff05723e */ /* 0x000fe200024050ff */
[----:B------:R-:W-:Y:S01]  /*6e40*/  FFMA R7, R35, R20, R7 ;  /* 0x0000001423077223 */ /* 0x000fe20000000007 */
[----:B------:R-:W-:Y:S01]  /*6e50*/  FMUL R11, R33, R11 ;  /* 0x0000000b210b7220 */ /* 0x000fe20000400000 */
        /* <DEDUP_REMOVED lines=8> */
[----:B------:R-:W-:Y:S01]  /*6ee0*/  F2FP.TF32.F32.PACK_B R6, R6 ;  /* 0x00000006ff06723e */ /* 0x000fe200024050ff */
[----:B------:R-:W-:Y:S01]  /*6ef0*/  FFMA R12, R35, R39, R12 ;  /* 0x00000027230c7223 */ /* 0x000fe2000000000c */
[----:B------:R-:W-:Y:S01]  /*6f00*/  F2FP.TF32.F32.PACK_B R7, R7 ;  /* 0x00000007ff07723e */ /* 0x000fe200024050ff */
[----:B------:R-:W-:Y:S01]  /*6f10*/  FMUL R16, R33, R16 ;  /* 0x0000001021107220 */ /* 0x000fe20000400000 */
[----:B------:R-:W-:Y:S01]  /*6f20*/  FFMA R13, R35, R40, R13 ;  /* 0x00000028230d7223 */ /* 0x000fe2000000000d */
[----:B------:R-:W-:Y:S01]  /*6f30*/  FMUL R17, R33, R17 ;  /* 0x0000001121117220 */ /* 0x000fe20000400000 */
[----:B------:R-:W-:Y:S01]  /*6f40*/  FFMA R14, R35, R41, R14 ;  /* 0x00000029230e7223 */ /* 0x000fe2000000000e */
[----:B------:R1:W-:Y:S01]  /*6f50*/  STSM.16.M88.4 [R87+0x400], R4 ;  /* 0x0004000457007844 */ /* 0x0003e20000000200 */
[----:B------:R-:W-:Y:S01]  /*6f60*/  FMUL R18, R33, R18 ;  /* 0x0000001221127220 */ /* 0x000fe20000400000 */
[----:B------:R-:W-:Y:S01]  /*6f70*/  FFMA R15, R35, R42, R15 ;  /* 0x0000002a230f7223 */ /* 0x000fe2000000000f */
[----:B------:R-:W-:Y:S01]  /*6f80*/  FMUL R19, R33, R19 ;  /* 0x0000001321137220 */ /* 0x000fe20000400000 */
[----:B------:R-:W-:Y:S01]  /*6f90*/  F2FP.TF32.F32.PACK_B R8, R8 ;  /* 0x00000008ff08723e */ /* 0x000fe200024050ff */
[C---:B------:R-:W-:Y:S01]  /*6fa0*/  FFMA R16, R35.reuse, R43, R16 ;  /* 0x0000002b23107223 */ /* 0x040fe20000000010 */
[----:B------:R-:W-:Y:S01]  /*6fb0*/  F2FP.TF32.F32.PACK_B R9, R9 ;  /* 0x00000009ff09723e */ /* 0x000fe200024050ff */
[C---:B------:R-:W-:Y:S01]  /*6fc0*/  FFMA R17, R35.reuse, R44, R17 ;  /* 0x0000002c23117223 */ /* 0x040fe20000000011 */
[----:B------:R-:W-:Y:S01]  /*6fd0*/  F2FP.TF32.F32.PACK_B R10, R10 ;  /* 0x0000000aff0a723e */ /* 0x000fe200024050ff */
[C---:B------:R-:W-:Y:S01]  /*6fe0*/  FFMA R18, R35.reuse, R45, R18 ;  /* 0x0000002d23127223 */ /* 0x040fe20000000012 */
[----:B------:R-:W-:Y:S01]  /*6ff0*/  F2FP.TF32.F32.PACK_B R11, R11 ;  /* 0x0000000bff0b723e */ /* 0x000fe200024050ff */
[----:B------:R-:W-:Y:S01]  /*7000*/  FFMA R19, R35, R46, R19 ;  /* 0x0000002e23137223 */ /* 0x000fe20000000013 */
[----:B------:R-:W-:Y:S01]  /*7010*/  F2FP.TF32.F32.PACK_B R12, R12 ;  /* 0x0000000cff0c723e */ /* 0x000fe200024050ff */
[----:B------:R-:W-:Y:S01]  /*7020*/  IMAD.IADD R86, R86, 0x1, R85 ;  /* 0x0000000156567824 */ /* 0x000fe200078e0255 */
[----:B------:R-:W-:Y:S01]  /*7030*/  F2FP.TF32.F32.PACK_B R13, R13 ;  /* 0x0000000dff0d723e */ /* 0x000fe200024050ff */
[----:B------:R1:W-:Y:S01]  /*7040*/  STSM.16.M88.4 [R84], R8 ;  /* 0x0000000854007844 */ /* 0x0003e20000000200 */
        /* <DEDUP_REMOVED lines=18> */
[----:B------:R-:W-:Y:S02]  /*7170*/  UIADD3 UR5, UPT, UPT, UR41, 0x20, URZ ;  /* 0x0000002029057890 */ /* 0x000fe4000fffe0ff */
[----:B------:R-:W-:Y:S02]  /*7180*/  UIADD3 UR4, UPT, UPT, UR10, 0x400, URZ ;  /* 0x000004000a047890 */ /* 0x000fe4000fffe0ff */
[----:B------:R-:W-:Y:S01]  /*7190*/  UIADD3.X UR9, UPT, UPT, URZ, UR55, URZ, UP0, !UPT ;  /* 0x00000037ff097290 */ /* 0x000fe200087fe4ff */
[----:B------:R-:W-:Y:S01]  /*71a0*/  UMOV UR6, UR42 ;  /* 0x0000002a00067c82 */ /* 0x000fe20008000000 */
[----:B------:R-:W-:Y:S07]  /*71b0*/  UMOV UR7, UR36 ;  /* 0x0000002400077c82 */ /* 0x000fee0008000000 */
[----:B------:R2:W-:Y:S02]  /*71c0*/  UTMASTG.3D [UR4], [UR8] ;  /* 0x00000004080073b5 */ /* 0x0005e40008010000 */
[----:B--2---:R0:W-:Y:S02]  /*71d0*/  UTMACMDFLUSH ;  /* 0x00000000000079b7 */ /* 0x0041e40000000000 */
.L_x_115:
[----:B------:R-:W-:Y:S05]  /*71e0*/  BSYNC.RECONVERGENT B0 ;  /* 0x0000000000007941 */ /* 0x000fea0003800200 */
.L_x_114:
[----:B------:R-:W-:Y:S01]  /*71f0*/  UIADD3 UR43, UPT, UPT, UR43, 0x1, URZ ;  /* 0x000000012b2b7890 */ /* 0x000fe2000fffe0ff */
[----:B------:R-:W-:Y:S03]  /*7200*/  BSSY.RECONVERGENT B0, `(.L_x_116) ;  /* 0x0000008000007945 */ /* 0x000fe60003800200 */
[----:B------:R-:W-:Y:S04]  /*7210*/  UISETP.NE.AND UP0, UPT, UR43, 0x3, UPT ;  /* 0x000000032b00788c */ /* 0x000fe8000bf05270 */
[----:B------:R-:W-:Y:S02]  /*7220*/  UISETP.EQ.XOR UP1, UPT, UR40, 0x3, !UP0 ;  /* 0x000000032800788c */ /* 0x000fe4000c722a70 */
[----:B------:R-:W-:Y:S02]  /*7230*/  USEL UR56, UR43, URZ, UP0 ;  /* 0x000000ff2b387287 */ /* 0x000fe40008000000 */
[----:B------:R-:W-:Y:S04]  /*7240*/  USEL UR4, URZ, 0x1, !UP1 ;  /* 0x00000001ff047887 */ /* 0x000fe8000c800000 */
[----:B------:R-:W-:Y:S01]  /*7250*/  ULOP3.LUT UR51, UR51, UR4, URZ, 0x3c, !UPT ;  /* 0x0000000433337292 */ /* 0x000fe2000f8e3cff */
[----:B------:R-:W-:Y:S11]  /*7260*/  @P0 BRA `(.L_x_117) ;  /* 0x0000000000040947 */ /* 0x000ff60003800000 */
[----:B------:R-:W-:Y:S04]  /*7270*/  DEPBAR.LE SB0, 0x1 ;  /* 0x000080400000791a */ /* 0x000fe80000000000 */
.L_x_117:
[----:B------:R-:W-:Y:S05]  /*7280*/  BSYNC.RECONVERGENT B0 ;  /* 0x0000000000007941 */ /* 0x000fea0003800200 */
.L_x_116:
[----:B------:R-:W-:Y:S01]  /*7290*/  BAR.SYNC.DEFER_BLOCKING 0x1, 0x80 ;  /* 0x0042000000007b1d */ /* 0x000fe20000010000 */
[----:B------:R-:W-:Y:S01]  /*72a0*/  UISETP.NE.AND UP0, UPT, UR50, -0x2, UPT ;  /* 0xfffffffe3200788c */ /* 0x000fe2000bf05270 */
[----:B------:R-:W-:Y:S08]  /*72b0*/  IADD3 R0, PT, PT, R30, 0x1, RZ ;  /* 0x000000011e007810 */ /* 0x000ff00007ffe0ff */
[----:B------:R-:W-:Y:S05]  /*72c0*/  BRA.U !UP0, `(.L_x_118) ;  /* 0x0000000108287547 */ /* 0x000fea000b800000 */
[----:B------:R-:W-:Y:S01]  /*72d0*/  ISETP.NE.AND P0, PT, R83, RZ, PT ;  /* 0x000000ff5300720c */ /* 0x000fe20003f05270 */
[----:B------:R-:W-:Y:S01]  /*72e0*/  IMAD.U32 R3, RZ, RZ, UR49 ;  /* 0x00000031ff037e24 */ /* 0x000fe2000f8e00ff */
[----:B------:R-:W-:Y:S01]  /*72f0*/  UIADD3 UR49, UPT, UPT, UR49, 0x1, URZ ;  /* 0x0000000131317890 */ /* 0x000fe2000fffe0ff */
[----:B------:R-:W-:Y:S03]  /*7300*/  IMAD.U32 R2, RZ, RZ, UR37 ;  /* 0x00000025ff027e24 */ /* 0x000fe6000f8e00ff */
[----:B------:R-:W-:Y:S04]  /*7310*/  UISETP.NE.AND UP0, UPT, UR49, 0x3, UPT ;  /* 0x000000033100788c */ /* 0x000fe8000bf05270 */
[----:B------:R-:W-:Y:S03]  /*7320*/  USEL UR49, UR49, URZ, UP0 ;  /* 0x000000ff31317287 */ /* 0x000fe60008000000 */
[----:B------:R-:W-:Y:S05]  /*7330*/  @P0 LEA R3, R3, UR48, 0x3 ;  /* 0x0000003003030c11 */ /* 0x000fea000f8e18ff */
[----:B------:R-:W-:Y:S05]  /*7340*/  @P0 VIADD R3, R3, 0xd8 ;  /* 0x000000d803030836 */ /* 0x000fea0000000000 */
[----:B------:R-:W-:Y:S04]  /*7350*/  @P0 PRMT R2, R2, 0x654, R3 ;  /* 0x0000065402020816 */ /* 0x000fe80000000003 */
[----:B------:R2:W-:Y:S03]  /*7360*/  @P0 SYNCS.ARRIVE.TRANS64.RED.A1T0 RZ, [R2+URZ], RZ ;  /* 0x000000ff02ff09a7 */ /* 0x0005e600081004ff */
.L_x_118:
[----:B------:R-:W-:Y:S01]  /*7370*/  ISETP.NE.AND P2, PT, R80, RZ, PT ;  /* 0x000000ff5000720c */ /* 0x000fe20003f45270 */
[----:B------:R-:W-:Y:S01]  /*7380*/  UIADD3 UR50, UPT, UPT, UR50, 0x2, URZ ;  /* 0x0000000232327890 */ /* 0x000fe2000fffe0ff */
[----:B------:R-:W-:Y:S01]  /*7390*/  ISETP.NE.AND P0, PT, R82, 0x2, PT ;  /* 0x000000025200780c */ /* 0x000fe20003f05270 */
[----:B------:R-:W-:Y:S01]  /*73a0*/  IMAD.IADD R20, R29, 0x1, R66 ;  /* 0x000000011d147824 */ /* 0x000fe200078e0242 */
[----:B------:R-:W-:Y:S01]  /*73b0*/  ISETP.NE.AND P1, PT, R0, 0x4, PT ;  /* 0x000000040000780c */ /* 0x000fe20003f25270 */
[----:B------:R-:W-:Y:S01]  /*73c0*/  IMAD.IADD R21, R31, 0x1, R68 ;  /* 0x000000011f157824 */ /* 0x000fe200078e0244 */
[----:B--2---:R-:W-:Y:S02]  /*73d0*/  SEL R2, RZ, 0x1, P0 ;  /* 0x00000001ff027807 */ /* 0x004fe40000000000 */
[----:B------:R-:W-:Y:S02]  /*73e0*/  SEL R3, RZ, 0x1, P1 ;  /* 0x00000001ff037807 */ /* 0x000fe40000800000 */
[----:B------:R-:W-:Y:S02]  /*73f0*/  LOP3.LUT R75, R75, R2, RZ, 0x3c, !PT ;  /* 0x000000024b4b7212 */ /* 0x000fe400078e3cff */
[----:B------:R-:W-:Y:S02]  /*7400*/  LOP3.LUT R76, R76, R3, RZ, 0x3c, !PT ;  /* 0x000000034c4c7212 */ /* 0x000fe400078e3cff */
[----:B------:R-:W-:Y:S02]  /*7410*/  @P2 R2UR UR36, R74 ;  /* 0x000000004a2422ca */ /* 0x000fe400000e0000 */
[----:B------:R-:W-:Y:S02]  /*7420*/  SEL R82, R82, RZ, P0 ;  /* 0x000000ff52527207 */ /* 0x000fe40000000000 */
[----:B------:R-:W-:Y:S01]  /*7430*/  SEL R30, R0, RZ, P1 ;  /* 0x000000ff001e7207 */ /* 0x000fe20000800000 */
[----:B------:R-:W-:Y:S10]  /*7440*/  @P2 BRA `(.L_x_119) ;  /* 0xffffffdc00342947 */ /* 0x000ff4000383ffff */
[----:B------:R-:W-:-:S09]  /*7450*/  UISETP.NE.AND UP0, UPT, UR53, URZ, UPT ;  /* 0x000000ff3500728c */ /* 0x000fd2000bf05270 */
[----:B------:R-:W-:Y:S05]  /*7460*/  BRA.U !UP0, `(.L_x_120) ;  /* 0x0000000108487547 */ /* 0x000fea000b800000 */
[----:B------:R-:W2:Y:S02]  /*7470*/  LDCU.64 UR4, c[0x0][0x890] ;  /* 0x00011200ff0477ac */ /* 0x000ea40008000a00 */
[----:B--2---:R-:W-:-:S04]  /*7480*/  UISETP.NE.U32.AND UP0, UPT, UR4, URZ, UPT ;  /* 0x000000ff0400728c */ /* 0x004fc8000bf05070 */
[----:B------:R-:W-:-:S09]  /*7490*/  UISETP.NE.AND.EX UP0, UPT, UR5, URZ, UPT, UP0 ;  /* 0x000000ff0500728c */ /* 0x000fd2000bf05300 */
[----:B------:R-:W-:Y:S05]  /*74a0*/  BRA.U UP0, `(.L_x_121) ;  /* 0x00000001000c7547 */ /* 0x000fea000b800000 */
[----:B------:R-:W-:-:S13]  /*74b0*/  FSETP.NEU.AND P0, PT, R35, RZ, PT ;  /* 0x000000ff2300720b */ /* 0x000fda0003f0d000 */
[----:B------:R-:W-:Y:S05]  /*74c0*/  @!P0 EXIT ;  /* 0x000000000000894d */ /* 0x000fea0003800000 */
[----:B------:R-:W-:Y:S05]  /*74d0*/  BRA `(.L_x_120) ;  /* 0x00000000002c7947 */ /* 0x000fea0003800000 */
.L_x_121:
[----:B------:R-:W-:Y:S01]  /*74e0*/  ISETP.NE.AND P0, PT, R81, RZ, PT ;  /* 0x000000ff5100720c */ /* 0x000fe20003f05270 */
[----:B------:R-:W-:-:S12]  /*74f0*/  BSSY.RECONVERGENT B0, `(.L_x_120) ;  /* 0x0000009000007945 */ /* 0x000fd80003800200 */
[----:B------:R-:W-:Y:S05]  /*7500*/  @P0 BRA `(.L_x_122) ;  /* 0x0000000000140947 */ /* 0x000fea0003800000 */
[----:B------:R-:W2:Y:S02]  /*7510*/  LDCU.64 UR4, c[0x0][0x888] ;  /* 0x00011100ff0477ac */ /* 0x000ea40008000a00 */
[----:B--2---:R-:W-:-:S04]  /*7520*/  ISETP.NE.U32.AND P0, PT, RZ, UR4, PT ;  /* 0x00000004ff007c0c */ /* 0x004fc8000bf05070 */
[----:B------:R-:W-:-:S13]  /*7530*/  ISETP.NE.AND.EX P0, PT, RZ, UR5, PT, P0 ;  /* 0x00000005ff007c0c */ /* 0x000fda000bf05300 */
[----:B------:R-:W-:Y:S05]  /*7540*/  @!P0 EXIT ;  /* 0x000000000000894d */ /* 0x000fea0003800000 */
[----:B------:R-:W-:Y:S05]  /*7550*/  BRA `(.L_x_123) ;  /* 0x0000000000087947 */ /* 0x000fea0003800000 */
.L_x_122:
[----:B------:R-:W-:-:S13]  /*7560*/  FSETP.NEU.AND P0, PT, R35, RZ, PT ;  /* 0x000000ff2300720b */ /* 0x000fda0003f0d000 */
[----:B------:R-:W-:Y:S05]  /*7570*/  @!P0 EXIT ;  /* 0x000000000000894d */ /* 0x000fea0003800000 */
.L_x_123:
[----:B------:R-:W-:Y:S05]  /*7580*/  BSYNC.RECONVERGENT B0 ;  /* 0x0000000000007941 */ /* 0x000fea0003800200 */
.L_x_120:
[----:B------:R-:W-:Y:S01]  /*7590*/  ULEA UR4, UR49, UR48, 0x3 ;  /* 0x0000003031047291 */ /* 0x000fe2000f8e18ff */
[----:B------:R-:W-:-:S04]  /*75a0*/  DEPBAR.LE SB0, 0x0 ;  /* 0x000080000000791a */ /* 0x000fc80000000000 */
[----:B------:R-:W-:-:S04]  /*75b0*/  UIADD3 UR4, UPT, UPT, UR4, 0xd8, URZ ;  /* 0x000000d804047890 */ /* 0x000fc8000fffe0ff */
[----:B------:R-:W-:-:S09]  /*75c0*/  UPRMT UR4, UR37, 0x654, UR4 ;  /* 0x0000065425047896 */ /* 0x000fd20008000004 */
[----:B------:R-:W-:Y:S01]  /*75d0*/  SYNCS.ARRIVE.TRANS64.RED.A1T0 RZ, [UR4], RZ ;  /* 0x000000ffffff79a7 */ /* 0x000fe20008100404 */
[----:B------:R-:W-:Y:S05]  /*75e0*/  EXIT ;  /* 0x000000000000794d */ /* 0x000fea0003800000 */
.L_x_20:
[----:B--2---:R2:W1:Y:S02]  /*75f0*/  SYNCS.PHASECHK.TRANS64.TRYWAIT P0, [R3+URZ+0x170], R2 ;  /* 0x00017002030075a7 */ /* 0x00446400080011ff */
[----:B-1----:R-:W-:Y:S05]  /*7600*/  @!P0 NANOSLEEP.SYNCS 0x989680 ;  /* 0x009896800000895d */ /* 0x002fea0003900000 */
[----:B------:R-:W1:Y:S02]  /*7610*/  @!P0 SYNCS.PHASECHK.TRANS64 P0, [R3+URZ+0x170], R2 ;  /* 0x00017002030085a7 */ /* 0x000e6400080010ff */
[----:B-1----:R-:W-:Y:S05]  /*7620*/  @!P0 BRA `(.L_x_20) ;  /* 0xfffffffc00f08947 */ /* 0x002fea000383ffff */
[----:B------:R-:W-:Y:S05]  /*7630*/  BRA `(.L_x_124) ;  /* 0xffffffa000307947 */ /* 0x000fea000383ffff */
.L_x_23:
[----:B-1----:R-:W-:-:S07]  /*7640*/  MOV R2, UR33 ;  /* 0x0000002100027c02 */ /* 0x002fce0008000f00 */
.L_x_125:
[----:B-1----:R1:W2:Y:S02]  /*7650*/  SYNCS.PHASECHK.TRANS64.TRYWAIT P0, [R2+URZ+0x60], R5 ;  /* 0x00006005020075a7 */ /* 0x0022a400080011ff */
[----:B--2---:R-:W-:Y:S05]  /*7660*/  @!P0 NANOSLEEP.SYNCS 0x989680 ;  /* 0x009896800000895d */ /* 0x004fea0003900000 */
[----:B------:R-:W2:Y:S02]  /*7670*/  @!P0 SYNCS.PHASECHK.TRANS64 P0, [R2+URZ+0x60], R5 ;  /* 0x00006005020085a7 */ /* 0x000ea400080010ff */
[----:B--2---:R-:W-:Y:S05]  /*7680*/  @!P0 BRA `(.L_x_125) ;  /* 0xfffffffc00f08947 */ /* 0x004fea000383ffff */
[----:B------:R-:W-:Y:S05]  /*7690*/  BRA `(.L_x_22) ;  /* 0xffffffa000807947 */ /* 0x000fea000383ffff */
.L_x_29:
[----:B-1----:R-:W-:-:S07]  /*76a0*/  MOV R2, UR17 ;  /* 0x0000001100027c02 */ /* 0x002fce0008000f00 */
.L_x_126:
[----:B-1----:R1:W2:Y:S02]  /*76b0*/  SYNCS.PHASECHK.TRANS64.TRYWAIT P0, [R2+URZ+0x60], R5 ;  /* 0x00006005020075a7 */ /* 0x0022a400080011ff */
[----:B--2---:R-:W-:Y:S05]  /*76c0*/  @!P0 NANOSLEEP.SYNCS 0x989680 ;  /* 0x009896800000895d */ /* 0x004fea0003900000 */
[----:B------:R-:W2:Y:S02]  /*76d0*/  @!P0 SYNCS.PHASECHK.TRANS64 P0, [R2+URZ+0x60], R5 ;  /* 0x00006005020085a7 */ /* 0x000ea400080010ff */
[----:B--2---:R-:W-:Y:S05]  /*76e0*/  @!P0 BRA `(.L_x_126) ;  /* 0xfffffffc00f08947 */ /* 0x004fea000383ffff */
[----:B------:R-:W-:Y:S05]  /*76f0*/  BRA `(.L_x_28) ;  /* 0xffffffa400247947 */ /* 0x000fea000383ffff */
.L_x_33:
[----:B-1----:R1:W2:Y:S02]  /*7700*/  SYNCS.PHASECHK.TRANS64.TRYWAIT P0, [R2+URZ+0x100], R3 ;  /* 0x00010003020075a7 */ /* 0x0022a400080011ff */
[----:B--2---:R-:W-:Y:S05]  /*7710*/  @!P0 NANOSLEEP.SYNCS 0x989680 ;  /* 0x009896800000895d */ /* 0x004fea0003900000 */
[----:B------:R-:W2:Y:S02]  /*7720*/  @!P0 SYNCS.PHASECHK.TRANS64 P0, [R2+URZ+0x100], R3 ;  /* 0x00010003020085a7 */ /* 0x000ea400080010ff */
[----:B--2---:R-:W-:Y:S05]  /*7730*/  @!P0 BRA `(.L_x_33) ;  /* 0xfffffffc00f08947 */ /* 0x004fea000383ffff */
[----:B------:R-:W-:Y:S05]  /*7740*/  BRA `(.L_x_127) ;  /* 0xffffffa400b07947 */ /* 0x000fea000383ffff */
.L_x_37:
[----:B----4-:R-:W-:-:S07]  /*7750*/  MOV R0, UR5 ;  /* 0x0000000500007c02 */ /* 0x010fce0008000f00 */
.L_x_128:
[----:B-1----:R1:W2:Y:S02]  /*7760*/  SYNCS.PHASECHK.TRANS64.TRYWAIT P0, [R0+URZ], R3 ;  /* 0x00000003000075a7 */ /* 0x0022a400080011ff */
[----:B--2---:R-:W-:Y:S05]  /*7770*/  @!P0 NANOSLEEP.SYNCS 0x989680 ;  /* 0x009896800000895d */ /* 0x004fea0003900000 */
[----:B------:R-:W2:Y:S02]  /*7780*/  @!P0 SYNCS.PHASECHK.TRANS64 P0, [R0+URZ], R3 ;  /* 0x00000003000085a7 */ /* 0x000ea400080010ff */
[----:B--2---:R-:W-:Y:S05]  /*7790*/  @!P0 BRA `(.L_x_128) ;  /* 0xfffffffc00f08947 */ /* 0x004fea000383ffff */
[----:B------:R-:W-:Y:S05]  /*77a0*/  BRA `(.L_x_129) ;  /* 0xffffffac00207947 */ /* 0x000fea000383ffff */
.L_x_38:
[----:B----4-:R-:W-:-:S07]  /*77b0*/  MOV R0, UR5 ;  /* 0x0000000500007c02 */ /* 0x010fce0008000f00 */
.L_x_130:
[----:B-1----:R1:W2:Y:S02]  /*77c0*/  SYNCS.PHASECHK.TRANS64.TRYWAIT P0, [R0+URZ], R3 ;  /* 0x00000003000075a7 */ /* 0x0022a400080011ff */
[----:B--2---:R-:W-:Y:S05]  /*77d0*/  @!P0 NANOSLEEP.SYNCS 0x989680 ;  /* 0x009896800000895d */ /* 0x004fea0003900000 */
[----:B------:R-:W2:Y:S02]  /*77e0*/  @!P0 SYNCS.PHASECHK.TRANS64 P0, [R0+URZ], R3 ;  /* 0x00000003000085a7 */ /* 0x000ea400080010ff */
[----:B--2---:R-:W-:Y:S05]  /*77f0*/  @!P0 BRA `(.L_x_130) ;  /* 0xfffffffc00f08947 */ /* 0x004fea000383ffff */
[----:B------:R-:W-:Y:S05]  /*7800*/  BRA `(.L_x_131) ;  /* 0xffffffac002c7947 */ /* 0x000fea000383ffff */
.L_x_39:
[----:B----4-:R-:W-:-:S07]  /*7810*/  MOV R0, UR5 ;  /* 0x0000000500007c02 */ /* 0x010fce0008000f00 */
.L_x_132:
[----:B-1----:R1:W2:Y:S02]  /*7820*/  SYNCS.PHASECHK.TRANS64.TRYWAIT P0, [R0+URZ], R3 ;  /* 0x00000003000075a7 */ /* 0x0022a400080011ff */
[----:B--2---:R-:W-:Y:S05]  /*7830*/  @!P0 NANOSLEEP.SYNCS 0x989680 ;  /* 0x009896800000895d */ /* 0x004fea0003900000 */
[----:B------:R-:W2:Y:S02]  /*7840*/  @!P0 SYNCS.PHASECHK.TRANS64 P0, [R0+URZ], R3 ;  /* 0x00000003000085a7 */ /* 0x000ea400080010ff */
[----:B--2---:R-:W-:Y:S05]  /*7850*/  @!P0 BRA `(.L_x_132) ;  /* 0xfffffffc00f08947 */ /* 0x004fea000383ffff */
[----:B------:R-:W-:Y:S05]  /*7860*/  BRA `(.L_x_133) ;  /* 0xffffffac00387947 */ /* 0x000fea000383ffff */
.L_x_40:
[----:B----4-:R-:W-:-:S07]  /*7870*/  MOV R0, UR5 ;  /* 0x0000000500007c02 */ /* 0x010fce0008000f00 */
.L_x_134:
[----:B-1----:R1:W2:Y:S02]  /*7880*/  SYNCS.PHASECHK.TRANS64.TRYWAIT P0, [R0+URZ], R3 ;  /* 0x00000003000075a7 */ /* 0x0022a400080011ff */
[----:B--2---:R-:W-:Y:S05]  /*7890*/  @!P0 NANOSLEEP.SYNCS 0x989680 ;  /* 0x009896800000895d */ /* 0x004fea0003900000 */
[----:B------:R-:W2:Y:S02]  /*78a0*/  @!P0 SYNCS.PHASECHK.TRANS64 P0, [R0+URZ], R3 ;  /* 0x00000003000085a7 */ /* 0x000ea400080010ff */
[----:B--2---:R-:W-:Y:S05]  /*78b0*/  @!P0 BRA `(.L_x_134) ;  /* 0xfffffffc00f08947 */ /* 0x004fea000383ffff */
[----:B------:R-:W-:Y:S05]  /*78c0*/  BRA `(.L_x_135) ;  /* 0xffffffac00447947 */ /* 0x000fea000383ffff */
.L_x_41:
[----:B----4-:R-:W-:-:S07]  /*78d0*/  MOV R0, UR5 ;  /* 0x0000000500007c02 */ /* 0x010fce0008000f00 */
.L_x_136:
[----:B-1----:R1:W2:Y:S02]  /*78e0*/  SYNCS.PHASECHK.TRANS64.TRYWAIT P0, [R0+URZ], R3 ;  /* 0x00000003000075a7 */ /* 0x0022a400080011ff */
[----:B--2---:R-:W-:Y:S05]  /*78f0*/  @!P0 NANOSLEEP.SYNCS 0x989680 ;  /* 0x009896800000895d */ /* 0x004fea0003900000 */
[----:B------:R-:W2:Y:S02]  /*7900*/  @!P0 SYNCS.PHASECHK.TRANS64 P0, [R0+URZ], R3 ;  /* 0x00000003000085a7 */ /* 0x000ea400080010ff */
[----:B--2---:R-:W-:Y:S05]  /*7910*/  @!P0 BRA `(.L_x_136) ;  /* 0xfffffffc00f08947 */ /* 0x004fea000383ffff */
[----:B------:R-:W-:Y:S05]  /*7920*/  BRA `(.L_x_137) ;  /* 0xffffffac00507947 */ /* 0x000fea000383ffff */
.L_x_42:
[----:B----4-:R-:W-:-:S07]  /*7930*/  MOV R0, UR5 ;  /* 0x0000000500007c02 */ /* 0x010fce0008000f00 */
.L_x_138:
[----:B-1----:R1:W2:Y:S02]  /*7940*/  SYNCS.PHASECHK.TRANS64.TRYWAIT P0, [R0+URZ], R3 ;  /* 0x00000003000075a7 */ /* 0x0022a400080011ff */
[----:B--2---:R-:W-:Y:S05]  /*7950*/  @!P0 NANOSLEEP.SYNCS 0x989680 ;  /* 0x009896800000895d */ /* 0x004fea0003900000 */
[----:B------:R-:W2:Y:S02]  /*7960*/  @!P0 SYNCS.PHASECHK.TRANS64 P0, [R0+URZ], R3 ;  /* 0x00000003000085a7 */ /* 0x000ea400080010ff */
[----:B--2---:R-:W-:Y:S05]  /*7970*/  @!P0 BRA `(.L_x_138) ;  /* 0xfffffffc00f08947 */ /* 0x004fea000383ffff */
[----:B------:R-:W-:Y:S05]  /*7980*/  BRA `(.L_x_139) ;  /* 0xffffffac005c7947 */ /* 0x000fea000383ffff */
.L_x_43:
[----:B----4-:R-:W-:-:S07]  /*7990*/  MOV R0, UR5 ;  /* 0x0000000500007c02 */ /* 0x010fce0008000f00 */
.L_x_140:
[----:B-1----:R1:W2:Y:S02]  /*79a0*/  SYNCS.PHASECHK.TRANS64.TRYWAIT P0, [R0+URZ], R3 ;  /* 0x00000003000075a7 */ /* 0x0022a400080011ff */
[----:B--2---:R-:W-:Y:S05]  /*79b0*/  @!P0 NANOSLEEP.SYNCS 0x989680 ;  /* 0x009896800000895d */ /* 0x004fea0003900000 */
[----:B------:R-:W2:Y:S02]  /*79c0*/  @!P0 SYNCS.PHASECHK.TRANS64 P0, [R0+URZ], R3 ;  /* 0x00000003000085a7 */ /* 0x000ea400080010ff */
[----:B--2---:R-:W-:Y:S05]  /*79d0*/  @!P0 BRA `(.L_x_140) ;  /* 0xfffffffc00f08947 */ /* 0x004fea000383ffff */
[----:B------:R-:W-:Y:S05]  /*79e0*/  BRA `(.L_x_141) ;  /* 0xffffffac00687947 */ /* 0x000fea000383ffff */
.L_x_44:
[----:B----4-:R-:W-:-:S07]  /*79f0*/  MOV R0, UR5 ;  /* 0x0000000500007c02 */ /* 0x010fce0008000f00 */
.L_x_142:
[----:B-1----:R1:W2:Y:S02]  /*7a00*/  SYNCS.PHASECHK.TRANS64.TRYWAIT P0, [R0+URZ], R3 ;  /* 0x00000003000075a7 */ /* 0x0022a400080011ff */
[----:B--2---:R-:W-:Y:S05]  /*7a10*/  @!P0 NANOSLEEP.SYNCS 0x989680 ;  /* 0x009896800000895d */ /* 0x004fea0003900000 */
[----:B------:R-:W2:Y:S02]  /*7a20*/  @!P0 SYNCS.PHASECHK.TRANS64 P0, [R0+URZ], R3 ;  /* 0x00000003000085a7 */ /* 0x000ea400080010ff */
[----:B--2---:R-:W-:Y:S05]  /*7a30*/  @!P0 BRA `(.L_x_142) ;  /* 0xfffffffc00f08947 */ /* 0x004fea000383ffff */
[----:B------:R-:W-:Y:S05]  /*7a40*/  BRA `(.L_x_143) ;  /* 0xffffffac00747947 */ /* 0x000fea000383ffff */
.L_x_45:
[----:B----4-:R-:W-:-:S07]  /*7a50*/  MOV R0, UR5 ;  /* 0x0000000500007c02 */ /* 0x010fce0008000f00 */
.L_x_144:
[----:B-1----:R1:W2:Y:S02]  /*7a60*/  SYNCS.PHASECHK.TRANS64.TRYWAIT P0, [R0+URZ], R3 ;  /* 0x00000003000075a7 */ /* 0x0022a400080011ff */
[----:B--2---:R-:W-:Y:S05]  /*7a70*/  @!P0 NANOSLEEP.SYNCS 0x989680 ;  /* 0x009896800000895d */ /* 0x004fea0003900000 */
[----:B------:R-:W2:Y:S02]  /*7a80*/  @!P0 SYNCS.PHASECHK.TRANS64 P0, [R0+URZ], R3 ;  /* 0x00000003000085a7 */ /* 0x000ea400080010ff */
[----:B--2---:R-:W-:Y:S05]  /*7a90*/  @!P0 BRA `(.L_x_144) ;  /* 0xfffffffc00f08947 */ /* 0x004fea000383ffff */
[----:B------:R-:W-:Y:S05]  /*7aa0*/  BRA `(.L_x_145) ;  /* 0xffffffac00807947 */ /* 0x000fea000383ffff */
.L_x_46:
[----:B----4-:R-:W-:-:S07]  /*7ab0*/  MOV R0, UR5 ;  /* 0x0000000500007c02 */ /* 0x010fce0008000f00 */
.L_x_146:
[----:B-1----:R1:W2:Y:S02]  /*7ac0*/  SYNCS.PHASECHK.TRANS64.TRYWAIT P0, [R0+URZ], R3 ;  /* 0x00000003000075a7 */ /* 0x0022a400080011ff */
[----:B--2---:R-:W-:Y:S05]  /*7ad0*/  @!P0 NANOSLEEP.SYNCS 0x989680 ;  /* 0x009896800000895d */ /* 0x004fea0003900000 */
[----:B------:R-:W2:Y:S02]  /*7ae0*/  @!P0 SYNCS.PHASECHK.TRANS64 P0, [R0+URZ], R3 ;  /* 0x00000003000085a7 */ /* 0x000ea400080010ff */
[----:B--2---:R-:W-:Y:S05]  /*7af0*/  @!P0 BRA `(.L_x_146) ;  /* 0xfffffffc00f08947 */ /* 0x004fea000383ffff */
[----:B------:R-:W-:Y:S05]  /*7b00*/  BRA `(.L_x_147) ;  /* 0xffffffac008c7947 */ /* 0x000fea000383ffff */
.L_x_47:
[----:B----4-:R-:W-:-:S07]  /*7b10*/  MOV R0, UR5 ;  /* 0x0000000500007c02 */ /* 0x010fce0008000f00 */
.L_x_148:
[----:B-1----:R1:W2:Y:S02]  /*7b20*/  SYNCS.PHASECHK.TRANS64.TRYWAIT P0, [R0+URZ], R3 ;  /* 0x00000003000075a7 */ /* 0x0022a400080011ff */
[----:B--2---:R-:W-:Y:S05]  /*7b30*/  @!P0 NANOSLEEP.SYNCS 0x989680 ;  /* 0x009896800000895d */ /* 0x004fea0003900000 */
[----:B------:R-:W2:Y:S02]  /*7b40*/  @!P0 SYNCS.PHASECHK.TRANS64 P0, [R0+URZ], R3 ;  /* 0x00000003000085a7 */ /* 0x000ea400080010ff */
[----:B--2---:R-:W-:Y:S05]  /*7b50*/  @!P0 BRA `(.L_x_148) ;  /* 0xfffffffc00f08947 */ /* 0x004fea000383ffff */
[----:B------:R-:W-:Y:S05]  /*7b60*/  BRA `(.L_x_149) ;  /* 0xffffffac00987947 */ /* 0x000fea000383ffff */
.L_x_50:
[----:B-1----:R1:W2:Y:S02]  /*7b70*/  SYNCS.PHASECHK.TRANS64.TRYWAIT P0, [R0+URZ+0x160], R5 ;  /* 0x00016005000075a7 */ /* 0x0022a400080011ff */
[----:B--2---:R-:W-:Y:S05]  /*7b80*/  @!P0 NANOSLEEP.SYNCS 0x989680 ;  /* 0x009896800000895d */ /* 0x004fea0003900000 */
[----:B------:R-:W2:Y:S02]  /*7b90*/  @!P0 SYNCS.PHASECHK.TRANS64 P0, [R0+URZ+0x160], R5 ;  /* 0x00016005000085a7 */ /* 0x000ea400080010ff */
[----:B--2---:R-:W-:Y:S05]  /*7ba0*/  @!P0 BRA `(.L_x_50) ;  /* 0xfffffffc00f08947 */ /* 0x004fea000383ffff */
[----:B------:R-:W-:Y:S05]  /*7bb0*/  BRA `(.L_x_150) ;  /* 0xffffffac00f47947 */ /* 0x000fea000383ffff */
.L_x_51:
[----:B------:R-:W-:-:S07]  /*7bc0*/  MOV R0, UR5 ;  /* 0x0000000500007c02 */ /* 0x000fce0008000f00 */
.L_x_151:
[----:B-1----:R1:W2:Y:S02]  /*7bd0*/  SYNCS.PHASECHK.TRANS64.TRYWAIT P0, [R0+URZ+0x110], R5 ;  /* 0x00011005000075a7 */ /* 0x0022a400080011ff */
[----:B--2---:R-:W-:Y:S05]  /*7be0*/  @!P0 NANOSLEEP.SYNCS 0x989680 ;  /* 0x009896800000895d */ /* 0x004fea0003900000 */
[----:B------:R-:W2:Y:S02]  /*7bf0*/  @!P0 SYNCS.PHASECHK.TRANS64 P0, [R0+URZ+0x110], R5 ;  /* 0x00011005000085a7 */ /* 0x000ea400080010ff */
[----:B--2---:R-:W-:Y:S05]  /*7c00*/  @!P0 BRA `(.L_x_151) ;  /* 0xfffffffc00f08947 */ /* 0x004fea000383ffff */
[----:B------:R-:W-:Y:S05]  /*7c10*/  BRA `(.L_x_152) ;  /* 0xffffffb000047947 */ /* 0x000fea000383ffff */
.L_x_52:
[----:B-1----:R1:W2:Y:S02]  /*7c20*/  SYNCS.PHASECHK.TRANS64.TRYWAIT P1, [R0+URZ+0x100], R5 ;  /* 0x00010005000075a7 */ /* 0x0022a400080211ff */
[----:B--2---:R-:W-:Y:S05]  /*7c30*/  @!P1 NANOSLEEP.SYNCS 0x989680 ;  /* 0x009896800000995d */ /* 0x004fea0003900000 */
[----:B------:R-:W2:Y:S02]  /*7c40*/  @!P1 SYNCS.PHASECHK.TRANS64 P1, [R0+URZ+0x100], R5 ;  /* 0x00010005000095a7 */ /* 0x000ea400080210ff */
[----:B--2---:R-:W-:Y:S05]  /*7c50*/  @!P1 BRA `(.L_x_52) ;  /* 0xfffffffc00f09947 */ /* 0x004fea000383ffff */
[----:B------:R-:W-:Y:S05]  /*7c60*/  BRA `(.L_x_153) ;  /* 0xffffffb000347947 */ /* 0x000fea000383ffff */
.L_x_55:
[----:B------:R-:W-:-:S07]  /*7c70*/  MOV R0, UR5 ;  /* 0x0000000500007c02 */ /* 0x000fce0008000f00 */
.L_x_154:
[----:B-1----:R1:W2:Y:S02]  /*7c80*/  SYNCS.PHASECHK.TRANS64.TRYWAIT P0, [R0+URZ+0x110], R3 ;  /* 0x00011003000075a7 */ /* 0x0022a400080011ff */
[----:B--2---:R-:W-:Y:S05]  /*7c90*/  @!P0 NANOSLEEP.SYNCS 0x989680 ;  /* 0x009896800000895d */ /* 0x004fea0003900000 */
[----:B------:R-:W2:Y:S02]  /*7ca0*/  @!P0 SYNCS.PHASECHK.TRANS64 P0, [R0+URZ+0x110], R3 ;  /* 0x00011003000085a7 */ /* 0x000ea400080010ff */
[----:B--2---:R-:W-:Y:S05]  /*7cb0*/  @!P0 BRA `(.L_x_154) ;  /* 0xfffffffc00f08947 */ /* 0x004fea000383ffff */
[----:B------:R-:W-:Y:S05]  /*7cc0*/  BRA `(.L_x_54) ;  /* 0xffffffb000887947 */ /* 0x000fea000383ffff */
.L_x_62:
[----:B-1----:R1:W2:Y:S02]  /*7cd0*/  SYNCS.PHASECHK.TRANS64.TRYWAIT P1, [R0+URZ+0x100], R5 ;  /* 0x00010005000075a7 */ /* 0x0022a400080211ff */
[----:B--2---:R-:W-:Y:S05]  /*7ce0*/  @!P1 NANOSLEEP.SYNCS 0x989680 ;  /* 0x009896800000995d */ /* 0x004fea0003900000 */
[----:B------:R-:W2:Y:S02]  /*7cf0*/  @!P1 SYNCS.PHASECHK.TRANS64 P1, [R0+URZ+0x100], R5 ;  /* 0x00010005000095a7 */ /* 0x000ea400080210ff */
[----:B--2---:R-:W-:Y:S05]  /*7d00*/  @!P1 BRA `(.L_x_62) ;  /* 0xfffffffc00f09947 */ /* 0x004fea000383ffff */
[----:B------:R-:W-:Y:S05]  /*7d10*/  BRA `(.L_x_155) ;  /* 0xffffffb400f87947 */ /* 0x000fea000383ffff */
.L_x_63:
[----:B------:R-:W-:-:S07]  /*7d20*/  MOV R3, UR7 ;  /* 0x0000000700037c02 */ /* 0x000fce0008000f00 */
.L_x_156:
[----:B-1----:R1:W2:Y:S02]  /*7d30*/  SYNCS.PHASECHK.TRANS64.TRYWAIT P0, [R3+URZ+0x140], R0 ;  /* 0x00014000030075a7 */ /* 0x0022a400080011ff */
[----:B--2---:R-:W-:Y:S05]  /*7d40*/  @!P0 NANOSLEEP.SYNCS 0x989680 ;  /* 0x009896800000895d */ /* 0x004fea0003900000 */
[----:B------:R-:W2:Y:S02]  /*7d50*/  @!P0 SYNCS.PHASECHK.TRANS64 P0, [R3+URZ+0x140], R0 ;  /* 0x00014000030085a7 */ /* 0x000ea400080010ff */
[----:B--2---:R-:W-:Y:S05]  /*7d60*/  @!P0 BRA `(.L_x_156) ;  /* 0xfffffffc00f08947 */ /* 0x004fea000383ffff */
[----:B------:R-:W-:Y:S05]  /*7d70*/  BRA `(.L_x_157) ;  /* 0xffffffb800487947 */ /* 0x000fea000383ffff */
.L_x_66:
[----:B------:R-:W-:Y:S07]  /*7d80*/  MOV R0, UR6 ;  /* 0x0000000600007c02 */ /* 0x000fee0008000f00 */
.L_x_158:
[----:B-1----:R1:W2:Y:S02]  /*7d90*/  SYNCS.PHASECHK.TRANS64.TRYWAIT P0, [R0+URZ], R3 ;  /* 0x00000003000075a7 */ /* 0x0022a400080011ff */
[----:B--2---:R-:W-:Y:S05]  /*7da0*/  @!P0 NANOSLEEP.SYNCS 0x989680 ;  /* 0x009896800000895d */ /* 0x004fea0003900000 */
[----:B------:R-:W2:Y:S02]  /*7db0*/  @!P0 SYNCS.PHASECHK.TRANS64 P0, [R0+URZ], R3 ;  /* 0x00000003000085a7 */ /* 0x000ea400080010ff */
[----:B--2---:R-:W-:Y:S05]  /*7dc0*/  @!P0 BRA `(.L_x_158) ;  /* 0xfffffffc00f08947 */ /* 0x004fea000383ffff */
[----:B------:R-:W-:Y:S05]  /*7dd0*/  BRA `(.L_x_65) ;  /* 0xffffffb800647947 */ /* 0x000fea000383ffff */
.L_x_69:
[----:B------:R-:W-:-:S07]  /*7de0*/  MOV R0, UR6 ;  /* 0x0000000600007c02 */ /* 0x000fce0008000f00 */
.L_x_159:
[----:B--2---:R2:W4:Y:S02]  /*7df0*/  SYNCS.PHASECHK.TRANS64.TRYWAIT P0, [R0+URZ], R3 ;  /* 0x00000003000075a7 */ /* 0x00452400080011ff */
[----:B----4-:R-:W-:Y:S05]  /*7e00*/  @!P0 NANOSLEEP.SYNCS 0x989680 ;  /* 0x009896800000895d */ /* 0x010fea0003900000 */
[----:B------:R-:W4:Y:S02]  /*7e10*/  @!P0 SYNCS.PHASECHK.TRANS64 P0, [R0+URZ], R3 ;  /* 0x00000003000085a7 */ /* 0x000f2400080010ff */
[----:B----4-:R-:W-:Y:S05]  /*7e20*/  @!P0 BRA `(.L_x_159) ;  /* 0xfffffffc00f08947 */ /* 0x010fea000383ffff */
[----:B------:R-:W-:Y:S05]  /*7e30*/  BRA `(.L_x_160) ;  /* 0xffffffbc00407947 */ /* 0x000fea000383ffff */
.L_x_70:
[----:B------:R-:W-:-:S07]  /*7e40*/  MOV R0, UR6 ;  /* 0x0000000600007c02 */ /* 0x000fce0008000f00 */
.L_x_161:
[----:B-1----:R1:W2:Y:S02]  /*7e50*/  SYNCS.PHASECHK.TRANS64.TRYWAIT P0, [R0+URZ], R3 ;  /* 0x00000003000075a7 */ /* 0x0022a400080011ff */
[----:B--2---:R-:W-:Y:S05]  /*7e60*/  @!P0 NANOSLEEP.SYNCS 0x989680 ;  /* 0x009896800000895d */ /* 0x004fea0003900000 */
[----:B------:R-:W2:Y:S02]  /*7e70*/  @!P0 SYNCS.PHASECHK.TRANS64 P0, [R0+URZ], R3 ;  /* 0x00000003000085a7 */ /* 0x000ea400080010ff */
[----:B--2---:R-:W-:Y:S05]  /*7e80*/  @!P0 BRA `(.L_x_161) ;  /* 0xfffffffc00f08947 */ /* 0x004fea000383ffff */
[----:B------:R-:W-:Y:S05]  /*7e90*/  BRA `(.L_x_162) ;  /* 0xffffffbc004c7947 */ /* 0x000fea000383ffff */
.L_x_71:
[----:B------:R-:W-:-:S07]  /*7ea0*/  MOV R0, UR6 ;  /* 0x0000000600007c02 */ /* 0x000fce0008000f00 */
.L_x_163:
[----:B-1----:R1:W2:Y:S02]  /*7eb0*/  SYNCS.PHASECHK.TRANS64.TRYWAIT P0, [R0+URZ], R3 ;  /* 0x00000003000075a7 */ /* 0x0022a400080011ff */
[----:B--2---:R-:W-:Y:S05]  /*7ec0*/  @!P0 NANOSLEEP.SYNCS 0x989680 ;  /* 0x009896800000895d */ /* 0x004fea0003900000 */
[----:B------:R-:W2:Y:S02]  /*7ed0*/  @!P0 SYNCS.PHASECHK.TRANS64 P0, [R0+URZ], R3 ;  /* 0x00000003000085a7 */ /* 0x000ea400080010ff */
[----:B--2---:R-:W-:Y:S05]  /*7ee0*/  @!P0 BRA `(.L_x_163) ;  /* 0xfffffffc00f08947 */ /* 0x004fea000383ffff */
[----:B------:R-:W-:Y:S05]  /*7ef0*/  BRA `(.L_x_164) ;  /* 0xffffffbc00587947 */ /* 0x000fea000383ffff */
.L_x_72:
[----:B------:R-:W-:-:S07]  /*7f00*/  MOV R0, UR7 ;  /* 0x0000000700007c02 */ /* 0x000fce0008000f00 */
.L_x_165:
[----:B-1----:R1:W2:Y:S02]  /*7f10*/  SYNCS.PHASECHK.TRANS64.TRYWAIT P0, [R0+URZ], R3 ;  /* 0x00000003000075a7 */ /* 0x0022a400080011ff */
[----:B--2---:R-:W-:Y:S05]  /*7f20*/  @!P0 NANOSLEEP.SYNCS 0x989680 ;  /* 0x009896800000895d */ /* 0x004fea0003900000 */
[----:B------:R-:W2:Y:S02]  /*7f30*/  @!P0 SYNCS.PHASECHK.TRANS64 P0, [R0+URZ], R3 ;  /* 0x00000003000085a7 */ /* 0x000ea400080010ff */
[----:B--2---:R-:W-:Y:S05]  /*7f40*/  @!P0 BRA `(.L_x_165) ;  /* 0xfffffffc00f08947 */ /* 0x004fea000383ffff */
[----:B------:R-:W-:Y:S05]  /*7f50*/  BRA `(.L_x_166) ;  /* 0xffffffbc00647947 */ /* 0x000fea000383ffff */
.L_x_77:
[----:B--2---:R2:W3:Y:S02]  /*7f60*/  SYNCS.PHASECHK.TRANS64.TRYWAIT P0, [R0+URZ+0x100], R3 ;  /* 0x00010003000075a7 */ /* 0x0044e400080011ff */
[----:B---3--:R-:W-:Y:S05]  /*7f70*/  @!P0 NANOSLEEP.SYNCS 0x989680 ;  /* 0x009896800000895d */ /* 0x008fea0003900000 */
[----:B------:R-:W3:Y:S02]  /*7f80*/  @!P0 SYNCS.PHASECHK.TRANS64 P0, [R0+URZ+0x100], R3 ;  /* 0x00010003000085a7 */ /* 0x000ee400080010ff */
[----:B---3--:R-:W-:Y:S05]  /*7f90*/  @!P0 BRA `(.L_x_77) ;  /* 0xfffffffc00f08947 */ /* 0x008fea000383ffff */
[----:B------:R-:W-:Y:S05]  /*7fa0*/  BRA `(.L_x_167) ;  /* 0xffffffc000607947 */ /* 0x000fea000383ffff */
.L_x_80:
[----:B------:R-:W-:Y:S07]  /*7fb0*/  MOV R0, UR7 ;  /* 0x0000000700007c02 */ /* 0x000fee0008000f00 */
.L_x_168:
[----:B--2---:R2:W3:Y:S02]  /*7fc0*/  SYNCS.PHASECHK.TRANS64.TRYWAIT P0, [R0+URZ+0xf8], R3 ;  /* 0x0000f803000075a7 */ /* 0x0044e400080011ff */
[----:B---3--:R-:W-:Y:S05]  /*7fd0*/  @!P0 NANOSLEEP.SYNCS 0x989680 ;  /* 0x009896800000895d */ /* 0x008fea0003900000 */
[----:B------:R-:W3:Y:S02]  /*7fe0*/  @!P0 SYNCS.PHASECHK.TRANS64 P0, [R0+URZ+0xf8], R3 ;  /* 0x0000f803000085a7 */ /* 0x000ee400080010ff */
[----:B---3--:R-:W-:Y:S05]  /*7ff0*/  @!P0 BRA `(.L_x_168) ;  /* 0xfffffffc00f08947 */ /* 0x008fea000383ffff */
[----:B------:R-:W-:Y:S05]  /*8000*/  BRA `(.L_x_79) ;  /* 0xffffffc400407947 */ /* 0x000fea000383ffff */
.L_x_83:
[----:B------:R-:W-:Y:S07]  /*8010*/  MOV R0, UR15 ;  /* 0x0000000f00007c02 */ /* 0x000fee0008000f00 */
.L_x_169:
[----:B-1----:R1:W2:Y:S02]  /*8020*/  SYNCS.PHASECHK.TRANS64.TRYWAIT P0, [R0+URZ+0xd8], R3 ;  /* 0x0000d803000075a7 */ /* 0x0022a400080011ff */
[----:B--2---:R-:W-:Y:S05]  /*8030*/  @!P0 NANOSLEEP.SYNCS 0x989680 ;  /* 0x009896800000895d */ /* 0x004fea0003900000 */
[----:B------:R-:W2:Y:S02]  /*8040*/  @!P0 SYNCS.PHASECHK.TRANS64 P0, [R0+URZ+0xd8], R3 ;  /* 0x0000d803000085a7 */ /* 0x000ea400080010ff */
[----:B--2---:R-:W-:Y:S05]  /*8050*/  @!P0 BRA `(.L_x_169) ;  /* 0xfffffffc00f08947 */ /* 0x004fea000383ffff */
[----:B------:R-:W-:Y:S05]  /*8060*/  BRA `(.L_x_170) ;  /* 0xffffffc400b87947 */ /* 0x000fea000383ffff */
.L_x_84:
[----:B------:R-:W-:Y:S07]  /*8070*/  MOV R3, UR13 ;  /* 0x0000000d00037c02 */ /* 0x000fee0008000f00 */
.L_x_171:
[----:B-1----:R1:W2:Y:S02]  /*8080*/  SYNCS.PHASECHK.TRANS64.TRYWAIT P0, [R3+URZ+0xd8], R12 ;  /* 0x0000d80c030075a7 */ /* 0x0022a400080011ff */
[----:B--2---:R-:W-:Y:S05]  /*8090*/  @!P0 NANOSLEEP.SYNCS 0x989680 ;  /* 0x009896800000895d */ /* 0x004fea0003900000 */
[----:B------:R-:W2:Y:S02]  /*80a0*/  @!P0 SYNCS.PHASECHK.TRANS64 P0, [R3+URZ+0xd8], R12 ;  /* 0x0000d80c030085a7 */ /* 0x000ea400080010ff */
[----:B--2---:R-:W-:Y:S05]  /*80b0*/  @!P0 BRA `(.L_x_171) ;  /* 0xfffffffc00f08947 */ /* 0x004fea000383ffff */
[----:B------:R-:W-:Y:S05]  /*80c0*/  BRA `(.L_x_172) ;  /* 0xffffffc800587947 */ /* 0x000fea000383ffff */
.L_x_86:
[----:B------:R-:W-:-:S07]  /*80d0*/  MOV R0, UR4 ;  /* 0x0000000400007c02 */ /* 0x000fce0008000f00 */
.L_x_173:
[----:B-1----:R1:W3:Y:S02]  /*80e0*/  SYNCS.PHASECHK.TRANS64.TRYWAIT P0, [R0+URZ], R3 ;  /* 0x00000003000075a7 */ /* 0x0022e400080011ff */
[----:B---3--:R-:W-:Y:S05]  /*80f0*/  @!P0 NANOSLEEP.SYNCS 0x989680 ;  /* 0x009896800000895d */ /* 0x008fea0003900000 */
[----:B------:R-:W3:Y:S02]  /*8100*/  @!P0 SYNCS.PHASECHK.TRANS64 P0, [R0+URZ], R3 ;  /* 0x00000003000085a7 */ /* 0x000ee400080010ff */
[----:B---3--:R-:W-:Y:S05]  /*8110*/  @!P0 BRA `(.L_x_173) ;  /* 0xfffffffc00f08947 */ /* 0x008fea000383ffff */
[----:B------:R-:W-:Y:S05]  /*8120*/  BRA `(.L_x_174) ;  /* 0xffffffc800e47947 */ /* 0x000fea000383ffff */
.L_x_87:
[----:B------:R-:W-:-:S07]  /*8130*/  MOV R0, UR4 ;  /* 0x0000000400007c02 */ /* 0x000fce0008000f00 */
.L_x_175:
[----:B-1----:R1:W3:Y:S02]  /*8140*/  SYNCS.PHASECHK.TRANS64.TRYWAIT P0, [R0+URZ], R3 ;  /* 0x00000003000075a7 */ /* 0x0022e400080011ff */
[----:B---3--:R-:W-:Y:S05]  /*8150*/  @!P0 NANOSLEEP.SYNCS 0x989680 ;  /* 0x009896800000895d */ /* 0x008fea0003900000 */
[----:B------:R-:W3:Y:S02]  /*8160*/  @!P0 SYNCS.PHASECHK.TRANS64 P0, [R0+URZ], R3 ;  /* 0x00000003000085a7 */ /* 0x000ee400080010ff */
[----:B---3--:R-:W-:Y:S05]  /*8170*/  @!P0 BRA `(.L_x_175) ;  /* 0xfffffffc00f08947 */ /* 0x008fea000383ffff */
[----:B------:R-:W-:Y:S05]  /*8180*/  BRA `(.L_x_176) ;  /* 0xffffffc800f07947 */ /* 0x000fea000383ffff */
.L_x_89:
[----:B--2---:R2:W4:Y:S02]  /*8190*/  SYNCS.PHASECHK.TRANS64.TRYWAIT P0, [R0+URZ+0x100], R3 ;  /* 0x00010003000075a7 */ /* 0x00452400080011ff */
[----:B----4-:R-:W-:Y:S05]  /*81a0*/  @!P0 NANOSLEEP.SYNCS 0x989680 ;  /* 0x009896800000895d */ /* 0x010fea0003900000 */
[----:B------:R-:W4:Y:S02]  /*81b0*/  @!P0 SYNCS.PHASECHK.TRANS64 P0, [R0+URZ+0x100], R3 ;  /* 0x00010003000085a7 */ /* 0x000f2400080010ff */
[----:B----4-:R-:W-:Y:S05]  /*81c0*/  @!P0 BRA `(.L_x_89) ;  /* 0xfffffffc00f08947 */ /* 0x010fea000383ffff */
[----:B------:R-:W-:Y:S05]  /*81d0*/  BRA `(.L_x_177) ;  /* 0xffffffcc00e47947 */ /* 0x000fea000383ffff */
.L_x_99:
[----:B-1----:R1:W3:Y:S02]  /*81e0*/  SYNCS.PHASECHK.TRANS64.TRYWAIT P1, [R0+URZ+0xc0], R5 ;  /* 0x0000c005000075a7 */ /* 0x0022e400080211ff */
[----:B---3--:R-:W-:Y:S05]  /*81f0*/  @!P1 NANOSLEEP.SYNCS 0x989680 ;  /* 0x009896800000995d */ /* 0x008fea0003900000 */
[----:B------:R-:W3:Y:S02]  /*8200*/  @!P1 SYNCS.PHASECHK.TRANS64 P1, [R0+URZ+0xc0], R5 ;  /* 0x0000c005000095a7 */ /* 0x000ee400080210ff */
[----:B---3--:R-:W-:Y:S05]  /*8210*/  @!P1 BRA `(.L_x_99) ;  /* 0xfffffffc00f09947 */ /* 0x008fea000383ffff */
[----:B------:R-:W-:Y:S05]  /*8220*/  BRA `(.L_x_98) ;  /* 0xffffffd800f47947 */ /* 0x000fea000383ffff */
.L_x_101:
[----:B---3--:R3:W4:Y:S02]  /*8230*/  SYNCS.PHASECHK.TRANS64.TRYWAIT P0, [R84+URZ+0x120], R7 ;  /* 0x00012007540075a7 */ /* 0x00872400080011ff */
[----:B----4-:R-:W-:Y:S05]  /*8240*/  @!P0 NANOSLEEP.SYNCS 0x989680 ;  /* 0x009896800000895d */ /* 0x010fea0003900000 */
[----:B------:R-:W4:Y:S02]  /*8250*/  @!P0 SYNCS.PHASECHK.TRANS64 P0, [R84+URZ+0x120], R7 ;  /* 0x00012007540085a7 */ /* 0x000f2400080010ff */
[----:B----4-:R-:W-:Y:S05]  /*8260*/  @!P0 BRA `(.L_x_101) ;  /* 0xfffffffc00f08947 */ /* 0x010fea000383ffff */
[----:B------:R-:W-:Y:S05]  /*8270*/  BRA `(.L_x_100) ;  /* 0xffffffdc006c7947 */ /* 0x000fea000383ffff */
.L_x_112:
[----:B-1----:R1:W2:Y:S02]  /*8280*/  SYNCS.PHASECHK.TRANS64.TRYWAIT P0, [R2+URZ+0xc0], R5 ;  /* 0x0000c005020075a7 */ /* 0x0022a400080011ff */
[----:B--2---:R-:W-:Y:S05]  /*8290*/  @!P0 NANOSLEEP.SYNCS 0x989680 ;  /* 0x009896800000895d */ /* 0x004fea0003900000 */
[----:B------:R-:W2:Y:S02]  /*82a0*/  @!P0 SYNCS.PHASECHK.TRANS64 P0, [R2+URZ+0xc0], R5 ;  /* 0x0000c005020085a7 */ /* 0x000ea400080010ff */
[----:B--2---:R-:W-:Y:S05]  /*82b0*/  @!P0 BRA `(.L_x_112) ;  /* 0xfffffffc00f08947 */ /* 0x004fea000383ffff */
[----:B------:R-:W-:Y:S05]  /*82c0*/  BRA `(.L_x_111) ;  /* 0xffffffe400b47947 */ /* 0x000fea000383ffff */
        .weak           $__internal_0_$__cuda_sm10x_tcgen05_guardrail_trap_col_being_dealloced_not_returned_by_alloc
        .type           $__internal_0_$__cuda_sm10x_tcgen05_guardrail_trap_col_being_dealloced_not_returned_by_alloc,@function
        .size           $__internal_0_$__cuda_sm10x_tcgen05_guardrail_trap_col_being_dealloced_not_returned_by_alloc,($__internal_1_$__cuda_sm10x_tcgen05_guardrail_trap_phase_invalid_during_alloc - $__internal_0_$__cuda_sm10x_tcgen05_guardrail_trap_col_being_dealloced_not_returned_by_alloc)
$__internal_0_$__cuda_sm10x_tcgen05_guardrail_trap_col_being_dealloced_not_returned_by_alloc:
[----:B------:R-:W-:Y:S05]  /*82d0*/  BPT.TRAP 0x1 ;  /* 0x000000040000795c */ /* 0x000fea0000300000 */
[----:B------:R-:W-:-:S04]  /*82e0*/  HFMA2 R3, -RZ, RZ, 0, 0 ;  /* 0x00000000ff037431 */ /* 0x000fc800000001ff */
[----:B------:R-:W-:Y:S05]  /*82f0*/  RET.REL.NODEC R2 `(_ZN7cutlass13device_kernelINS_4gemm6kernel13GemmUniversalIN4cute5tupleIJiiiiEEENS1_10collective13CollectiveMmaINS1_35MainloopSm100TmaUmmaWarpSpecializedILi12ELi2ELi4ENS5_IJNS4_1CILi1EEESB_SB_EEEEENS5_IJNSA_ILi64EEESE_NSA_ILi32EEEEEENS_10tfloat32_tENS5_IJlSB_lEEESH_SI_NS4_8TiledMMAINS4_8MMA_AtomIJNS4_17SM100_MMA_TF32_SSISH_SH_fLi64ELi64ELNS4_4UMMA5MajorE0ELSN_0ELNSM_7ScaleInE0ELSO_0EEEEEENS4_6LayoutISC_NS5_IJNSA_ILi0EEESS_SS_EEEEENS5_IJNS4_10UnderscoreESV_SV_EEEEENS4_13SM90_TMA_LOADENS4_14ComposedLayoutINS4_7SwizzleILi3ELi4ELi3EEENS4_18smem_ptr_flag_bitsILi32EEENSR_INS5_IJNSA_ILi8EEESF_EEENS5_IJSF_SB_EEEEEEEvNS4_8identityESY_S18_vS19_EENS_8epilogue10collective18CollectiveEpilogueINS1B_23Sm100TmaWarpSpecializedILi3ELi2ELi16ELb1ELb0EEEJSG_NS5_IJNSR_ISE_SB_EENSR_ISF_SB_EEEEESH_SI_SH_SI_NS1B_6fusion15FusionCallbacksIS1F_NS1J_17LinearCombinationISH_fSH_fLNS_15FloatRoundStyleE2EEESG_S1I_JEEENS4_5SM1004TMEM4LOAD26SM100_TMEM_LOAD_16dp128b8xESY_S18_NS4_17SM75_U32x4_LDSM_NENS4_14SM90_TMA_STOREES18_NS4_17SM90_U32x4_STSM_NENS4_39AutoVectorizingCopyWithAssumedAlignmentILi128EEEEEEvvEEEEvNT_6ParamsE) ;  /* 0xffffff7c02407950 */ /* 0x000fea0003c3ffff */
        .weak           $__internal_1_$__cuda_sm10x_tcgen05_guardrail_trap_phase_invalid_during_alloc
        .type           $__internal_1_$__cuda_sm10x_tcgen05_guardrail_trap_phase_invalid_during_alloc,@function
        .size           $__internal_1_$__cuda_sm10x_tcgen05_guardrail_trap_phase_invalid_during_alloc,($__internal_2_$__cuda_sm10x_tcgen05_guardrail_trap_unallocated_columns_being_dealloced - $__internal_1_$__cuda_sm10x_tcgen05_guardrail_trap_phase_invalid_during_alloc)
$__internal_1_$__cuda_sm10x_tcgen05_guardrail_trap_phase_invalid_during_alloc:
[----:B------:R-:W-:Y:S05]  /*8300*/  BPT.TRAP 0x1 ;  /* 0x000000040000795c */ /* 0x000fea0000300000 */
[----:B------:R-:W-:-:S04]  /*8310*/  MOV R3, 0x0 ;  /* 0x0000000000037802 */ /* 0x000fc80000000f00 */
[----:B------:R-:W-:Y:S05]  /*8320*/  RET.REL.NODEC R2 `(_ZN7cutlass13device_kernelINS_4gemm6kernel13GemmUniversalIN4cute5tupleIJiiiiEEENS1_10collective13CollectiveMmaINS1_35MainloopSm100TmaUmmaWarpSpecializedILi12ELi2ELi4ENS5_IJNS4_1CILi1EEESB_SB_EEEEENS5_IJNSA_ILi64EEESE_NSA_ILi32EEEEEENS_10tfloat32_tENS5_IJlSB_lEEESH_SI_NS4_8TiledMMAINS4_8MMA_AtomIJNS4_17SM100_MMA_TF32_SSISH_SH_fLi64ELi64ELNS4_4UMMA5MajorE0ELSN_0ELNSM_7ScaleInE0ELSO_0EEEEEENS4_6LayoutISC_NS5_IJNSA_ILi0EEESS_SS_EEEEENS5_IJNS4_10UnderscoreESV_SV_EEEEENS4_13SM90_TMA_LOADENS4_14ComposedLayoutINS4_7SwizzleILi3ELi4ELi3EEENS4_18smem_ptr_flag_bitsILi32EEENSR_INS5_IJNSA_ILi8EEESF_EEENS5_IJSF_SB_EEEEEEEvNS4_8identityESY_S18_vS19_EENS_8epilogue10collective18CollectiveEpilogueINS1B_23Sm100TmaWarpSpecializedILi3ELi2ELi16ELb1ELb0EEEJSG_NS5_IJNSR_ISE_SB_EENSR_ISF_SB_EEEEESH_SI_SH_SI_NS1B_6fusion15FusionCallbacksIS1F_NS1J_17LinearCombinationISH_fSH_fLNS_15FloatRoundStyleE2EEESG_S1I_JEEENS4_5SM1004TMEM4LOAD26SM100_TMEM_LOAD_16dp128b8xESY_S18_NS4_17SM75_U32x4_LDSM_NENS4_14SM90_TMA_STOREES18_NS4_17SM90_U32x4_STSM_NENS4_39AutoVectorizingCopyWithAssumedAlignmentILi128EEEEEEvvEEEEvNT_6ParamsE) ;  /* 0xffffff7c02347950 */ /* 0x000fea0003c3ffff */
        .weak           $__internal_2_$__cuda_sm10x_tcgen05_guardrail_trap_unallocated_columns_being_dealloced
        .type           $__internal_2_$__cuda_sm10x_tcgen05_guardrail_trap_unallocated_columns_being_dealloced,@function
        .size           $__internal_2_$__cuda_sm10x_tcgen05_guardrail_trap_unallocated_columns_being_dealloced,(.L_x_179 - $__internal_2_$__cuda_sm10x_tcgen05_guardrail_trap_unallocated_columns_being_dealloced)
$__internal_2_$__cuda_sm10x_tcgen05_guardrail_trap_unallocated_columns_being_dealloced:
[----:B------:R-:W-:Y:S05]  /*8330*/  BPT.TRAP 0x1 ;  /* 0x000000040000795c */ /* 0x000fea0000300000 */
[----:B------:R-:W-:-:S04]  /*8340*/  HFMA2 R3, -RZ, RZ, 0, 0 ;  /* 0x00000000ff037431 */ /* 0x000fc800000001ff */
[----:B------:R-:W-:Y:S05]  /*8350*/  RET.REL.NODEC R2 `(_ZN7cutlass13device_kernelINS_4gemm6kernel13GemmUniversalIN4cute5tupleIJiiiiEEENS1_10collective13CollectiveMmaINS1_35MainloopSm100TmaUmmaWarpSpecializedILi12ELi2ELi4ENS5_IJNS4_1CILi1EEESB_SB_EEEEENS5_IJNSA_ILi64EEESE_NSA_ILi32EEEEEENS_10tfloat32_tENS5_IJlSB_lEEESH_SI_NS4_8TiledMMAINS4_8MMA_AtomIJNS4_17SM100_MMA_TF32_SSISH_SH_fLi64ELi64ELNS4_4UMMA5MajorE0ELSN_0ELNSM_7ScaleInE0ELSO_0EEEEEENS4_6LayoutISC_NS5_IJNSA_ILi0EEESS_SS_EEEEENS5_IJNS4_10UnderscoreESV_SV_EEEEENS4_13SM90_TMA_LOADENS4_14ComposedLayoutINS4_7SwizzleILi3ELi4ELi3EEENS4_18smem_ptr_flag_bitsILi32EEENSR_INS5_IJNSA_ILi8EEESF_EEENS5_IJSF_SB_EEEEEEEvNS4_8identityESY_S18_vS19_EENS_8epilogue10collective18CollectiveEpilogueINS1B_23Sm100TmaWarpSpecializedILi3ELi2ELi16ELb1ELb0EEEJSG_NS5_IJNSR_ISE_SB_EENSR_ISF_SB_EEEEESH_SI_SH_SI_NS1B_6fusion15FusionCallbacksIS1F_NS1J_17LinearCombinationISH_fSH_fLNS_15FloatRoundStyleE2EEESG_S1I_JEEENS4_5SM1004TMEM4LOAD26SM100_TMEM_LOAD_16dp128b8xESY_S18_NS4_17SM75_U32x4_LDSM_NENS4_14SM90_TMA_STOREES18_NS4_17SM90_U32x4_STSM_NENS4_39AutoVectorizingCopyWithAssumedAlignmentILi128EEEEEEvvEEEEvNT_6ParamsE) ;  /* 0xffffff7c02287950 */ /* 0x000fea0003c3ffff */
.L_x_178:
[----:B------:R-:W-:-:S00]  /*8360*/  BRA `(.L_x_178) ;  /* 0xfffffffc00fc7947 */ /* 0x000fc0000383ffff */
[----:B------:R-:W-:-:S00]  /*8370*/  NOP ;  /* 0x0000000000007918 */ /* 0x000fc00000000000 */
        /* <DEDUP_REMOVED lines=8> */
.L_x_179:


//--------------------- .nv.global.init           --------------------------
	.section	.nv.global.init,"aw",@progbits
.nv.global.init:
	.type		$str$27,@object
	.size		$str$27,($str$28 - $str$27)
$str$27:
        /*0000*/ 	.byte	0x28, 0x61, 0x64, 0x64, 0x72, 0x65, 0x73, 0x73, 0x20, 0x26, 0x20, 0x6d, 0x61, 0x73, 0x6b, 0x29
        /*0010*/ 	.byte	0x20, 0x3d, 0x3d, 0x20, 0x30, 0x00
	.type		$str$28,@object
	.size		$str$28,($str$26 - $str$28)
$str$28:
        /*0016*/ 	.byte	0x2f, 0x74, 0x6d, 0x70, 0x2f, 0x63, 0x75, 0x74, 0x6c, 0x61, 0x73, 0x73, 0x5f, 0x73, 0x77, 0x65
        /*0026*/ 	.byte	0x65, 0x70, 0x5f, 0x73, 0x72, 0x63, 0x2f, 0x69, 0x6e, 0x63, 0x6c, 0x75, 0x64, 0x65, 0x2f, 0x63
        /*0036*/ 	.byte	0x75, 0x74, 0x65, 0x2f, 0x70, 0x6f, 0x69, 0x6e, 0x74, 0x65, 0x72, 0x5f, 0x66, 0x6c, 0x61, 0x67
        /*0046*/ 	.byte	0x67, 0x65, 0x64, 0x2e, 0x68, 0x70, 0x70, 0x00
	.type		$str$26,@object
	.size		$str$26,($str$25 - $str$26)
$str$26:
        /*004e*/ 	.byte	0x2f, 0x74, 0x6d, 0x70, 0x2f, 0x63, 0x75, 0x74, 0x6c, 0x61, 0x73, 0x73, 0x5f, 0x73, 0x77, 0x65
        /*005e*/ 	.byte	0x65, 0x70, 0x5f, 0x73, 0x72, 0x63, 0x2f, 0x69, 0x6e, 0x63, 0x6c, 0x75, 0x64, 0x65, 0x2f, 0x63
        /*006e*/ 	.byte	0x75, 0x74, 0x65, 0x2f, 0x61, 0x74, 0x6f, 0x6d, 0x2f, 0x63, 0x6f, 0x70, 0x79, 0x5f, 0x74, 0x72
        /*007e*/ 	.byte	0x61, 0x69, 0x74, 0x73, 0x5f, 0x73, 0x6d, 0x31, 0x30, 0x30, 0x2e, 0x68, 0x70, 0x70, 0x00
	.type		$str$25,@object
	.size		$str$25,(__unnamed_1 - $str$25)
$str$25:
        /*008d*/ 	.byte	0x28, 0x28, 0x75, 0x69, 0x6e, 0x74, 0x33, 0x32, 0x5f, 0x74, 0x28, 0x74, 0x68, 0x72, 0x65, 0x61
        /*009d*/ 	.byte	0x64, 0x49, 0x64, 0x78, 0x2e, 0x78, 0x29, 0x20, 0x2f, 0x20, 0x33, 0x32, 0x29, 0x20, 0x25, 0x20
        /*00ad*/ 	.byte	0x34, 0x29, 0x20, 0x3d, 0x3d, 0x20, 0x28, 0x28, 0x28, 0x74, 0x6d, 0x65, 0x6d, 0x5f, 0x61, 0x64
        /*00bd*/ 	.byte	0x64, 0x72, 0x20, 0x3e, 0x3e, 0x20, 0x31, 0x36, 0x29, 0x20, 0x2f, 0x20, 0x33, 0x32, 0x29, 0x20
        /*00cd*/ 	.byte	0x25, 0x20, 0x34, 0x29, 0x00
	.type		__unnamed_1,@object
	.size		__unnamed_1,(__unnamed_2 - __unnamed_1)
__unnamed_1:
        /*00d2*/ 	.byte	0x61, 0x75, 0x74, 0x6f, 0x20, 0x63, 0x75, 0x74, 0x65, 0x3a, 0x3a, 0x61, 0x73, 0x5f, 0x70, 0x6f
        /* <DEDUP_REMOVED lines=24> */
        /*0262*/ 	.byte	0x30, 0x34, 0x38, 0x3e, 0x3e, 0x3e, 0x3e, 0x5d, 0x00
	.type		__unnamed_2,@object
	.size		__unnamed_2,(.L_2 - __unnamed_2)
__unnamed_2:
        /* <DEDUP_REMOVED lines=45> */
        /*053b*/ 	.byte	0x3e, 0x3e, 0x3e, 0x5d, 0x00
.L_2:


//--------------------- .nv.shared._ZN7cutlass13device_kernelINS_4gemm6kernel13GemmUniversalIN4cute5tupleIJiiiiEEENS1_10collective13CollectiveMmaINS1_35MainloopSm100TmaUmmaWarpSpecializedILi12ELi2ELi4ENS5_IJNS4_1CILi1EEESB_SB_EEEEENS5_IJNSA_ILi64EEESE_NSA_ILi32EEEEEENS_10tfloat32_tENS5_IJlSB_lEEESH_SI_NS4_8TiledMMAINS4_8MMA_AtomIJNS4_17SM100_MMA_TF32_SSISH_SH_fLi64ELi64ELNS4_4UMMA5MajorE0ELSN_0ELNSM_7ScaleInE0ELSO_0EEEEEENS4_6LayoutISC_NS5_IJNSA_ILi0EEESS_SS_EEEEENS5_IJNS4_10UnderscoreESV_SV_EEEEENS4_13SM90_TMA_LOADENS4_14ComposedLayoutINS4_7SwizzleILi3ELi4ELi3EEENS4_18smem_ptr_flag_bitsILi32EEENSR_INS5_IJNSA_ILi8EEESF_EEENS5_IJSF_SB_EEEEEEEvNS4_8identityESY_S18_vS19_EENS_8epilogue10collective18CollectiveEpilogueINS1B_23Sm100TmaWarpSpecializedILi3ELi2ELi16ELb1ELb0EEEJSG_NS5_IJNSR_ISE_SB_EENSR_ISF_SB_EEEEESH_SI_SH_SI_NS1B_6fusion15FusionCallbacksIS1F_NS1J_17LinearCombinationISH_fSH_fLNS_15FloatRoundStyleE2EEESG_S1I_JEEENS4_5SM1004TMEM4LOAD26SM100_TMEM_LOAD_16dp128b8xESY_S18_NS4_17SM75_U32x4_LDSM_NENS4_14SM90_TMA_STOREES18_NS4_17SM90_U32x4_STSM_NENS4_39AutoVectorizingCopyWithAssumedAlignmentILi128EEEEEEvvEEEEvNT_6ParamsE --------------------------
	.section	.nv.shared._ZN7cutlass13device_kernelINS_4gemm6kernel13GemmUniversalIN4cute5tupleIJiiiiEEENS1_10collective13CollectiveMmaINS1_35MainloopSm100TmaUmmaWarpSpecializedILi12ELi2ELi4ENS5_IJNS4_1CILi1EEESB_SB_EEEEENS5_IJNSA_ILi64EEESE_NSA_ILi32EEEEEENS_10tfloat32_tENS5_IJlSB_lEEESH_SI_NS4_8TiledMMAINS4_8MMA_AtomIJNS4_17SM100_MMA_TF32_SSISH_SH_fLi64ELi64ELNS4_4UMMA5MajorE0ELSN_0ELNSM_7ScaleInE0ELSO_0EEEEEENS4_6LayoutISC_NS5_IJNSA_ILi0EEESS_SS_EEEEENS5_IJNS4_10UnderscoreESV_SV_EEEEENS4_13SM90_TMA_LOADENS4_14ComposedLayoutINS4_7SwizzleILi3ELi4ELi3EEENS4_18smem_ptr_flag_bitsILi32EEENSR_INS5_IJNSA_ILi8EEESF_EEENS5_IJSF_SB_EEEEEEEvNS4_8identityESY_S18_vS19_EENS_8epilogue10collective18CollectiveEpilogueINS1B_23Sm100TmaWarpSpecializedILi3ELi2ELi16ELb1ELb0EEEJSG_NS5_IJNSR_ISE_SB_EENSR_ISF_SB_EEEEESH_SI_SH_SI_NS1B_6fusion15FusionCallbacksIS1F_NS1J_17LinearCombinationISH_fSH_fLNS_15FloatRoundStyleE2EEESG_S1I_JEEENS4_5SM1004TMEM4LOAD26SM100_TMEM_LOAD_16dp128b8xESY_S18_NS4_17SM75_U32x4_LDSM_NENS4_14SM90_TMA_STOREES18_NS4_17SM90_U32x4_STSM_NENS4_39AutoVectorizingCopyWithAssumedAlignmentILi128EEEEEEvvEEEEvNT_6ParamsE,"aw",@nobits
	.sectionflags	@""
	.align	16
	.zero		1024


//--------------------- .nv.shared.reserved.0     --------------------------
	.section	.nv.shared.reserved.0,"aw",@nobits
	.weak		__nv_reservedSMEM_offset_0_alias
	.size		__nv_reservedSMEM_offset_0_alias, 0, 64
	.other		__nv_reservedSMEM_offset_0_alias,@"STO_CUDA_RESERVED_SHARED STV_DEFAULT"
__nv_reservedSMEM_offset_0_alias:
	.zero		0
.nv.shared.reserved.0:
	.zero		64
	.weak		__nv_reservedSMEM_tcgen05_partition
	.type		__nv_reservedSMEM_tcgen05_partition,@object
	.size		__nv_reservedSMEM_tcgen05_partition,(.L_0 - __nv_reservedSMEM_tcgen05_partition)
__nv_reservedSMEM_tcgen05_partition:
	.zero		32
.L_0:


//--------------------- .nv.global                --------------------------
	.section	.nv.global,"aw",@nobits
.nv.global:
	.type		_ZN40_INTERNAL_e66f77a0_4_k_cu_6d15056a_318444cute1_E,@object
	.size		_ZN40_INTERNAL_e66f77a0_4_k_cu_6d15056a_318444cute1_E,(_ZN40_INTERNAL_e66f77a0_4_k_cu_6d15056a_318444cuda3std3__45__cpo6cbeginE - _ZN40_INTERNAL_e66f77a0_4_k_cu_6d15056a_318444cute1_E)
_ZN40_INTERNAL_e66f77a0_4_k_cu_6d15056a_318444cute1_E:
	.zero		1
	.type		_ZN40_INTERNAL_e66f77a0_4_k_cu_6d15056a_318444cuda3std3__45__cpo6cbeginE,@object
	.size		_ZN40_INTERNAL_e66f77a0_4_k_cu_6d15056a_318444cuda3std3__45__cpo6cbeginE,(_ZN40_INTERNAL_e66f77a0_4_k_cu_6d15056a_318444cuda3std3__48in_placeE - _ZN40_INTERNAL_e66f77a0_4_k_cu_6d15056a_318444cuda3std3__45__cpo6cbeginE)
_ZN40_INTERNAL_e66f77a0_4_k_cu_6d15056a_318444cuda3std3__45__cpo6cbeginE:
	.zero		1
	.type		_ZN40_INTERNAL_e66f77a0_4_k_cu_6d15056a_318444cuda3std3__48in_placeE,@object
	.size		_ZN40_INTERNAL_e66f77a0_4_k_cu_6d15056a_318444cuda3std3__48in_placeE,(_ZN40_INTERNAL_e66f77a0_4_k_cu_6d15056a_318444cuda3std6ranges3__45__cpo9iter_moveE - _ZN40_INTERNAL_e66f77a0_4_k_cu_6d15056a_318444cuda3std3__48in_placeE)
_ZN40_INTERNAL_e66f77a0_4_k_cu_6d15056a_318444cuda3std3__48in_placeE:
	.zero		1
	.type		_ZN40_INTERNAL_e66f77a0_4_k_cu_6d15056a_318444cuda3std6ranges3__45__cpo9iter_moveE,@object
	.size		_ZN40_INTERNAL_e66f77a0_4_k_cu_6d15056a_318444cuda3std6ranges3__45__cpo9iter_moveE,(_ZN40_INTERNAL_e66f77a0_4_k_cu_6d15056a_318444cuda3std3__45__cpo5beginE - _ZN40_INTERNAL_e66f77a0_4_k_cu_6d15056a_318444cuda3std6ranges3__45__cpo9iter_moveE)
_ZN40_INTERNAL_e66f77a0_4_k_cu_6d15056a_318444cuda3std6ranges3__45__cpo9iter_moveE:
	.zero		1
	.type		_ZN40_INTERNAL_e66f77a0_4_k_cu_6d15056a_318444cuda3std3__45__cpo5beginE,@object
	.size		_ZN40_INTERNAL_e66f77a0_4_k_cu_6d15056a_318444cuda3std3__45__cpo5beginE,(_ZN40_INTERNAL_e66f77a0_4_k_cu_6d15056a_318444cuda3std3__442_GLOBAL__N__e66f77a0_4_k_cu_6d15056a_318446ignoreE - _ZN40_INTERNAL_e66f77a0_4_k_cu_6d15056a_318444cuda3std3__45__cpo5beginE)
_ZN40_INTERNAL_e66f77a0_4_k_cu_6d15056a_318444cuda3std3__45__cpo5beginE:
	.zero		1
	.type		_ZN40_INTERNAL_e66f77a0_4_k_cu_6d15056a_318444cuda3std3__442_GLOBAL__N__e66f77a0_4_k_cu_6d15056a_318446ignoreE,@object
	.size		_ZN40_INTERNAL_e66f77a0_4_k_cu_6d15056a_318444cuda3std3__442_GLOBAL__N__e66f77a0_4_k_cu_6d15056a_318446ignoreE,(_ZN40_INTERNAL_e66f77a0_4_k_cu_6d15056a_318444cute7productE - _ZN40_INTERNAL_e66f77a0_4_k_cu_6d15056a_318444cuda3std3__442_GLOBAL__N__e66f77a0_4_k_cu_6d15056a_318446ignoreE)
_ZN40_INTERNAL_e66f77a0_4_k_cu_6d15056a_318444cuda3std3__442_GLOBAL__N__e66f77a0_4_k_cu_6d15056a_318446ignoreE:
	.zero		1
	.type		_ZN40_INTERNAL_e66f77a0_4_k_cu_6d15056a_318444cute7productE,@object
	.size		_ZN40_INTERNAL_e66f77a0_4_k_cu_6d15056a_318444cute7productE,(_ZN40_INTERNAL_e66f77a0_4_k_cu_6d15056a_318444cuda3std3__45__cpo3endE - _ZN40_INTERNAL_e66f77a0_4_k_cu_6d15056a_318444cute7productE)
_ZN40_INTERNAL_e66f77a0_4_k_cu_6d15056a_318444cute7productE:
	.zero		1
	.type		_ZN40_INTERNAL_e66f77a0_4_k_cu_6d15056a_318444cuda3std3__45__cpo3endE,@object
	.size		_ZN40_INTERNAL_e66f77a0_4_k_cu_6d15056a_318444cuda3std3__45__cpo3endE,(_ZN40_INTERNAL_e66f77a0_4_k_cu_6d15056a_318444cuda3std3__419piecewise_constructE - _ZN40_INTERNAL_e66f77a0_4_k_cu_6d15056a_318444cuda3std3__45__cpo3endE)
_ZN40_INTERNAL_e66f77a0_4_k_cu_6d15056a_318444cuda3std3__45__cpo3endE:
	.zero		1
	.type		_ZN40_INTERNAL_e66f77a0_4_k_cu_6d15056a_318444cuda3std3__419piecewise_constructE,@object
	.size		_ZN40_INTERNAL_e66f77a0_4_k_cu_6d15056a_318444cuda3std3__419piecewise_constructE,(_ZN40_INTERNAL_e66f77a0_4_k_cu_6d15056a_318444cuda3std3__45__cpo4cendE - _ZN40_INTERNAL_e66f77a0_4_k_cu_6d15056a_318444cuda3std3__419piecewise_constructE)
_ZN40_INTERNAL_e66f77a0_4_k_cu_6d15056a_318444cuda3std3__419piecewise_constructE:
	.zero		1
	.type		_ZN40_INTERNAL_e66f77a0_4_k_cu_6d15056a_318444cuda3std3__45__cpo4cendE,@object
	.size		_ZN40_INTERNAL_e66f77a0_4_k_cu_6d15056a_318444cuda3std3__45__cpo4cendE,(_ZN40_INTERNAL_e66f77a0_4_k_cu_6d15056a_318444cuda3std6ranges3__45__cpo4swapE - _ZN40_INTERNAL_e66f77a0_4_k_cu_6d15056a_318444cuda3std3__45__cpo4cendE)
_ZN40_INTERNAL_e66f77a0_4_k_cu_6d15056a_318444cuda3std3__45__cpo4cendE:
	.zero		1
	.type		_ZN40_INTERNAL_e66f77a0_4_k_cu_6d15056a_318444cuda3std6ranges3__45__cpo4swapE,@object
	.size		_ZN40_INTERNAL_e66f77a0_4_k_cu_6d15056a_318444cuda3std6ranges3__45__cpo4swapE,(.L_10 - _ZN40_INTERNAL_e66f77a0_4_k_cu_6d15056a_318444cuda3std6ranges3__45__cpo4swapE)
_ZN40_INTERNAL_e66f77a0_4_k_cu_6d15056a_318444cuda3std6ranges3__45__cpo4swapE:
	.zero		1
.L_10:


//--------------------- .nv.constant0._ZN7cutlass13device_kernelINS_4gemm6kernel13GemmUniversalIN4cute5tupleIJiiiiEEENS1_10collective13CollectiveMmaINS1_35MainloopSm100TmaUmmaWarpSpecializedILi12ELi2ELi4ENS5_IJNS4_1CILi1EEESB_SB_EEEEENS5_IJNSA_ILi64EEESE_NSA_ILi32EEEEEENS_10tfloat32_tENS5_IJlSB_lEEESH_SI_NS4_8TiledMMAINS4_8MMA_AtomIJNS4_17SM100_MMA_TF32_SSISH_SH_fLi64ELi64ELNS4_4UMMA5MajorE0ELSN_0ELNSM_7ScaleInE0ELSO_0EEEEEENS4_6LayoutISC_NS5_IJNSA_ILi0EEESS_SS_EEEEENS5_IJNS4_10UnderscoreESV_SV_EEEEENS4_13SM90_TMA_LOADENS4_14ComposedLayoutINS4_7SwizzleILi3ELi4ELi3EEENS4_18smem_ptr_flag_bitsILi32EEENSR_INS5_IJNSA_ILi8EEESF_EEENS5_IJSF_SB_EEEEEEEvNS4_8identityESY_S18_vS19_EENS_8epilogue10collective18CollectiveEpilogueINS1B_23Sm100TmaWarpSpecializedILi3ELi2ELi16ELb1ELb0EEEJSG_NS5_IJNSR_ISE_SB_EENSR_ISF_SB_EEEEESH_SI_SH_SI_NS1B_6fusion15FusionCallbacksIS1F_NS1J_17LinearCombinationISH_fSH_fLNS_15FloatRoundStyleE2EEESG_S1I_JEEENS4_5SM1004TMEM4LOAD26SM100_TMEM_LOAD_16dp128b8xESY_S18_NS4_17SM75_U32x4_LDSM_NENS4_14SM90_TMA_STOREES18_NS4_17SM90_U32x4_STSM_NENS4_39AutoVectorizingCopyWithAssumedAlignmentILi128EEEEEEvvEEEEvNT_6ParamsE --------------------------
	.section	.nv.constant0._ZN7cutlass13device_kernelINS_4gemm6kernel13GemmUniversalIN4cute5tupleIJiiiiEEENS1_10collective13CollectiveMmaINS1_35MainloopSm100TmaUmmaWarpSpecializedILi12ELi2ELi4ENS5_IJNS4_1CILi1EEESB_SB_EEEEENS5_IJNSA_ILi64EEESE_NSA_ILi32EEEEEENS_10tfloat32_tENS5_IJlSB_lEEESH_SI_NS4_8TiledMMAINS4_8MMA_AtomIJNS4_17SM100_MMA_TF32_SSISH_SH_fLi64ELi64ELNS4_4UMMA5MajorE0ELSN_0ELNSM_7ScaleInE0ELSO_0EEEEEENS4_6LayoutISC_NS5_IJNSA_ILi0EEESS_SS_EEEEENS5_IJNS4_10UnderscoreESV_SV_EEEEENS4_13SM90_TMA_LOADENS4_14ComposedLayoutINS4_7SwizzleILi3ELi4ELi3EEENS4_18smem_ptr_flag_bitsILi32EEENSR_INS5_IJNSA_ILi8EEESF_EEENS5_IJSF_SB_EEEEEEEvNS4_8identityESY_S18_vS19_EENS_8epilogue10collective18CollectiveEpilogueINS1B_23Sm100TmaWarpSpecializedILi3ELi2ELi16ELb1ELb0EEEJSG_NS5_IJNSR_ISE_SB_EENSR_ISF_SB_EEEEESH_SI_SH_SI_NS1B_6fusion15FusionCallbacksIS1F_NS1J_17LinearCombinationISH_fSH_fLNS_15FloatRoundStyleE2EEESG_S1I_JEEENS4_5SM1004TMEM4LOAD26SM100_TMEM_LOAD_16dp128b8xESY_S18_NS4_17SM75_U32x4_LDSM_NENS4_14SM90_TMA_STOREES18_NS4_17SM90_U32x4_STSM_NENS4_39AutoVectorizingCopyWithAssumedAlignmentILi128EEEEEEvvEEEEvNT_6ParamsE,"a",@progbits
	.sectionflags	@""
	.align	4
.nv.constant0._ZN7cutlass13device_kernelINS_4gemm6kernel13GemmUniversalIN4cute5tupleIJiiiiEEENS1_10collective13CollectiveMmaINS1_35MainloopSm100TmaUmmaWarpSpecializedILi12ELi2ELi4ENS5_IJNS4_1CILi1EEESB_SB_EEEEENS5_IJNSA_ILi64EEESE_NSA_ILi32EEEEEENS_10tfloat32_tENS5_IJlSB_lEEESH_SI_NS4_8TiledMMAINS4_8MMA_AtomIJNS4_17SM100_MMA_TF32_SSISH_SH_fLi64ELi64ELNS4_4UMMA5MajorE0ELSN_0ELNSM_7ScaleInE0ELSO_0EEEEEENS4_6LayoutISC_NS5_IJNSA_ILi0EEESS_SS_EEEEENS5_IJNS4_10UnderscoreESV_SV_EEEEENS4_13SM90_TMA_LOADENS4_14ComposedLayoutINS4_7SwizzleILi3ELi4ELi3EEENS4_18smem_ptr_flag_bitsILi32EEENSR_INS5_IJNSA_ILi8EEESF_EEENS5_IJSF_SB_EEEEEEEvNS4_8identityESY_S18_vS19_EENS_8epilogue10collective18CollectiveEpilogueINS1B_23Sm100TmaWarpSpecializedILi3ELi2ELi16ELb1ELb0EEEJSG_NS5_IJNSR_ISE_SB_EENSR_ISF_SB_EEEEESH_SI_SH_SI_NS1B_6fusion15FusionCallbacksIS1F_NS1J_17LinearCombinationISH_fSH_fLNS_15FloatRoundStyleE2EEESG_S1I_JEEENS4_5SM1004TMEM4LOAD26SM100_TMEM_LOAD_16dp128b8xESY_S18_NS4_17SM75_U32x4_LDSM_NENS4_14SM90_TMA_STOREES18_NS4_17SM90_U32x4_STSM_NENS4_39AutoVectorizingCopyWithAssumedAlignmentILi128EEEEEEvvEEEEvNT_6ParamsE:
	.zero		2944


//--------------------- SYMBOLS --------------------------

	.type		.nv.reservedSmem.offset0,@object
	.size		.nv.reservedSmem.offset0,0x4
	.type		.nv.reservedSmem.cap,@object
	.size		.nv.reservedSmem.cap,0x4
	.type		__assertfail,@function
